def matmul_kernel(
    a_ptr,
    b_ptr,
    c_ptr,
    M,
    N,
    K,
    stride_am,
    stride_ak,
    stride_bk,
    stride_bn,
    stride_cm,
    stride_cn,
    BLOCK_M: tl.constexpr,
    BLOCK_N: tl.constexpr,
    BLOCK_K: tl.constexpr,
    GROUP_M: tl.constexpr,
):
    pid = tl.program_id(axis=0)
    num_pid_m = tl.cdiv(M, BLOCK_M)
    num_pid_n = tl.cdiv(N, BLOCK_N)
    num_pid_in_group = GROUP_M * num_pid_n
    group_id = pid // num_pid_in_group
    first_pid_m = group_id * GROUP_M
    group_size_m = min(num_pid_m - first_pid_m, GROUP_M)
    pid_m = first_pid_m + ((pid % num_pid_in_group) % group_size_m)
    pid_n = (pid % num_pid_in_group) // group_size_m

    offs_am = (pid_m * BLOCK_M + tl.arange(0, BLOCK_M)) % M
    offs_bn = (pid_n * BLOCK_N + tl.arange(0, BLOCK_N)) % N
    offs_k = tl.arange(0, BLOCK_K)
    a_ptrs = a_ptr + offs_am[:, None] * stride_am + offs_k[None, :] * stride_ak
    b_ptrs = b_ptr + offs_k[:, None] * stride_bk + offs_bn[None, :] * stride_bn

    acc = tl.zeros((BLOCK_M, BLOCK_N), dtype=tl.float32)
    for kk in range(0, tl.cdiv(K, BLOCK_K)):
        a = tl.load(a_ptrs, mask=offs_k[None, :] < K - kk * BLOCK_K, other=0.0)
        b = tl.load(b_ptrs, mask=offs_k[:, None] < K - kk * BLOCK_K, other=0.0)
        acc = tl.dot(a, b, acc)
        a_ptrs += BLOCK_K * stride_ak
        b_ptrs += BLOCK_K * stride_bk

    c = acc.to(c_ptr.dtype.element_ty)
    offs_cm = pid_m * BLOCK_M + tl.arange(0, BLOCK_M)
    offs_cn = pid_n * BLOCK_N + tl.arange(0, BLOCK_N)
    c_ptrs = c_ptr + offs_cm[:, None] * stride_cm + offs_cn[None, :] * stride_cn
    mask = (offs_cm[:, None] < M) & (offs_cn[None, :] < N)
    tl.store(c_ptrs, c, mask=mask)

# config = {"BLOCK_K": 64, "BLOCK_M": 64, "BLOCK_N": 128, "GROUP_M": 8, "arch": "sm_100", "dtype": "fp8e5m2", "num_ctas": 1, "num_stages": 3, "num_warps": 4}
# arch = sm_100


// ===== COMPILED SASS (sm_100a) =====

	.target	sm_100a

	.elftype	@"ET_EXEC"


//--------------------- .note.nv.tkinfo           --------------------------
	.section	.note.nv.tkinfo,"",@"SHT_NOTE"
	.sectionflags	@"SHF_NOTE_NV_TKINFO"
	.tkinfo
        /*0018*/ 	.word	0x00000081
        /*0030*/ 	.string	""
        /*0030*/ 	.string	"ptxas-blackwell"
        /*0030*/ 	.string	"Cuda compilation tools, release 12.9, V12.9.86"
        /*0030*/ 	.string	"Build cuda_12.9.r12.9/compiler.36037853_0"
        /*0030*/ 	.string	"-v  -suppress-debug-info  -lineinfo  -arch sm_100a "



//--------------------- .note.nv.cuver            --------------------------
	.section	.note.nv.cuver,"",@"SHT_NOTE"
	.sectionflags	@"SHF_NOTE_NV_CUVER"
        /*0018*/ 	.short	0x0001
        /*001a*/ 	.short	0x0064
        /*001c*/ 	.short	0x0001
        /*001e*/ 	.short	0x0000
        /*0020*/ 	.short	0x0001
        /*0022*/ 	.short	0x0000


//--------------------- .nv.info                  --------------------------
	.section	.nv.info,"",@"SHT_CUDA_INFO"
	.align	4


	//----- nvinfo : EIATTR_REGCOUNT
	.align		4
        /*0000*/ 	.byte	0x04, 0x2f
        /*0002*/ 	.short	(.L_4 - .L_3)
	.align		4
.L_3:
        /*0004*/ 	.word	index@(matmul_kernel)
        /*0008*/ 	.word	0x000000ff


	//----- nvinfo : EIATTR_FRAME_SIZE
	.align		4
.L_4:
        /*000c*/ 	.byte	0x04, 0x11
        /*000e*/ 	.short	(.L_6 - .L_5)
	.align		4
.L_5:
        /*0010*/ 	.word	index@($__internal_2_$__cuda_sm10x_tcgen05_guardrail_trap_unallocated_columns_being_dealloced)
        /*0014*/ 	.word	0x00000100


	//----- nvinfo : EIATTR_FRAME_SIZE
	.align		4
.L_6:
        /*0018*/ 	.byte	0x04, 0x11
        /*001a*/ 	.short	(.L_8 - .L_7)
	.align		4
.L_7:
        /*001c*/ 	.word	index@($__internal_1_$__cuda_sm10x_tcgen05_guardrail_trap_phase_invalid_during_alloc)
        /*0020*/ 	.word	0x00000100


	//----- nvinfo : EIATTR_FRAME_SIZE
	.align		4
.L_8:
        /*0024*/ 	.byte	0x04, 0x11
        /*0026*/ 	.short	(.L_10 - .L_9)
	.align		4
.L_9:
        /*0028*/ 	.word	index@($__internal_0_$__cuda_sm10x_tcgen05_guardrail_trap_col_being_dealloced_not_returned_by_alloc)
        /*002c*/ 	.word	0x00000100


	//----- nvinfo : EIATTR_FRAME_SIZE
	.align		4
.L_10:
        /*0030*/ 	.byte	0x04, 0x11
        /*0032*/ 	.short	(.L_12 - .L_11)
	.align		4
.L_11:
        /*0034*/ 	.word	index@(matmul_kernel)
        /*0038*/ 	.word	0x00000100


	//----- nvinfo : EIATTR_MIN_STACK_SIZE
	.align		4
.L_12:
        /*003c*/ 	.byte	0x04, 0x12
        /*003e*/ 	.short	(.L_14 - .L_13)
	.align		4
.L_13:
        /*0040*/ 	.word	index@(matmul_kernel)
        /*0044*/ 	.word	0x00000100
.L_14:


//--------------------- .nv.info.matmul_kernel    --------------------------
	.section	.nv.info.matmul_kernel,"",@"SHT_CUDA_INFO"
	.sectionflags	@""
	.align	4


	//----- nvinfo : EIATTR_CUDA_API_VERSION
	.align		4
        /*0000*/ 	.byte	0x04, 0x37
        /*0002*/ 	.short	(.L_16 - .L_15)
.L_15:
        /*0004*/ 	.word	0x00000081


	//----- nvinfo : EIATTR_KPARAM_INFO
	.align		4
.L_16:
        /*0008*/ 	.byte	0x04, 0x17
        /*000a*/ 	.short	(.L_18 - .L_17)
.L_17:
        /*000c*/ 	.word	0x00000000
        /*0010*/ 	.short	0x000d
        /*0012*/ 	.short	0x0048
        /*0014*/ 	.byte	0x00, 0xf4, 0x21, 0x00


	//----- nvinfo : EIATTR_KPARAM_INFO
	.align		4
.L_18:
        /*0018*/ 	.byte	0x04, 0x17
        /*001a*/ 	.short	(.L_20 - .L_19)
.L_19:
        /*001c*/ 	.word	0x00000000
        /*0020*/ 	.short	0x000c
        /*0022*/ 	.short	0x0040
        /*0024*/ 	.byte	0x00, 0xf4, 0x21, 0x00


	//----- nvinfo : EIATTR_KPARAM_INFO
	.align		4
.L_20:
        /*0028*/ 	.byte	0x04, 0x17
        /*002a*/ 	.short	(.L_22 - .L_21)
.L_21:
        /*002c*/ 	.word	0x00000000
        /*0030*/ 	.short	0x000b
        /*0032*/ 	.short	0x0038
        /*0034*/ 	.byte	0x00, 0xf0, 0x11, 0x00


	//----- nvinfo : EIATTR_KPARAM_INFO
	.align		4
.L_22:
        /*0038*/ 	.byte	0x04, 0x17
        /*003a*/ 	.short	(.L_24 - .L_23)
.L_23:
        /*003c*/ 	.word	0x00000000
        /*0040*/ 	.short	0x000a
        /*0042*/ 	.short	0x0034
        /*0044*/ 	.byte	0x00, 0xf0, 0x11, 0x00


	//----- nvinfo : EIATTR_KPARAM_INFO
	.align		4
.L_24:
        /*0048*/ 	.byte	0x04, 0x17
        /*004a*/ 	.short	(.L_26 - .L_25)
.L_25:
        /*004c*/ 	.word	0x00000000
        /*0050*/ 	.short	0x0009
        /*0052*/ 	.short	0x0030
        /*0054*/ 	.byte	0x00, 0xf0, 0x11, 0x00


	//----- nvinfo : EIATTR_KPARAM_INFO
	.align		4
.L_26:
        /*0058*/ 	.byte	0x04, 0x17
        /*005a*/ 	.short	(.L_28 - .L_27)
.L_27:
        /*005c*/ 	.word	0x00000000
        /*0060*/ 	.short	0x0008
        /*0062*/ 	.short	0x002c
        /*0064*/ 	.byte	0x00, 0xf0, 0x11, 0x00


	//----- nvinfo : EIATTR_KPARAM_INFO
	.align		4
.L_28:
        /*0068*/ 	.byte	0x04, 0x17
        /*006a*/ 	.short	(.L_30 - .L_29)
.L_29:
        /*006c*/ 	.word	0x00000000
        /*0070*/ 	.short	0x0007
        /*0072*/ 	.short	0x0028
        /*0074*/ 	.byte	0x00, 0xf0, 0x11, 0x00


	//----- nvinfo : EIATTR_KPARAM_INFO
	.align		4
.L_30:
        /*0078*/ 	.byte	0x04, 0x17
        /*007a*/ 	.short	(.L_32 - .L_31)
.L_31:
        /*007c*/ 	.word	0x00000000
        /*0080*/ 	.short	0x0006
        /*0082*/ 	.short	0x0024
        /*0084*/ 	.byte	0x00, 0xf0, 0x11, 0x00


	//----- nvinfo : EIATTR_KPARAM_INFO
	.align		4
.L_32:
        /*0088*/ 	.byte	0x04, 0x17
        /*008a*/ 	.short	(.L_34 - .L_33)
.L_33:
        /*008c*/ 	.word	0x00000000
        /*0090*/ 	.short	0x0005
        /*0092*/ 	.short	0x0020
        /*0094*/ 	.byte	0x00, 0xf0, 0x11, 0x00


	//----- nvinfo : EIATTR_KPARAM_INFO
	.align		4
.L_34:
        /*0098*/ 	.byte	0x04, 0x17
        /*009a*/ 	.short	(.L_36 - .L_35)
.L_35:
        /*009c*/ 	.word	0x00000000
        /*00a0*/ 	.short	0x0004
        /*00a2*/ 	.short	0x001c
        /*00a4*/ 	.byte	0x00, 0xf0, 0x11, 0x00


	//----- nvinfo : EIATTR_KPARAM_INFO
	.align		4
.L_36:
        /*00a8*/ 	.byte	0x04, 0x17
        /*00aa*/ 	.short	(.L_38 - .L_37)
.L_37:
        /*00ac*/ 	.word	0x00000000
        /*00b0*/ 	.short	0x0003
        /*00b2*/ 	.short	0x0018
        /*00b4*/ 	.byte	0x00, 0xf0, 0x11, 0x00


	//----- nvinfo : EIATTR_KPARAM_INFO
	.align		4
.L_38:
        /*00b8*/ 	.byte	0x04, 0x17
        /*00ba*/ 	.short	(.L_40 - .L_39)
.L_39:
        /*00bc*/ 	.word	0x00000000
        /*00c0*/ 	.short	0x0002
        /*00c2*/ 	.short	0x0010
        /*00c4*/ 	.byte	0x00, 0xf4, 0x21, 0x00


	//----- nvinfo : EIATTR_KPARAM_INFO
	.align		4
.L_40:
        /*00c8*/ 	.byte	0x04, 0x17
        /*00ca*/ 	.short	(.L_42 - .L_41)
.L_41:
        /*00cc*/ 	.word	0x00000000
        /*00d0*/ 	.short	0x0001
        /*00d2*/ 	.short	0x0008
        /*00d4*/ 	.byte	0x00, 0xf4, 0x21, 0x00


	//----- nvinfo : EIATTR_KPARAM_INFO
	.align		4
.L_42:
        /*00d8*/ 	.byte	0x04, 0x17
        /*00da*/ 	.short	(.L_44 - .L_43)
.L_43:
        /*00dc*/ 	.word	0x00000000
        /*00e0*/ 	.short	0x0000
        /*00e2*/ 	.short	0x0000
        /*00e4*/ 	.byte	0x00, 0xf4, 0x21, 0x00


	//----- nvinfo : EIATTR_AT_ENTRY_FRAGMENTS
	.align		4
.L_44:
        /*00e8*/ 	.byte	0x04, 0x4f
        /*00ea*/ 	.short	(.L_46 - .L_45)


	//   ....[0]....
.L_45:
        /*00ec*/ 	.word	0x00000004


	//----- nvinfo : EIATTR_RESERVED_SMEM_USED
	.align		4
.L_46:
        /*00f0*/ 	.byte	0x01, 0x41
	.zero		2


	//----- nvinfo : EIATTR_SPARSE_MMA_MASK
	.align		4
        /*00f4*/ 	.byte	0x03, 0x50
        /*00f6*/ 	.short	0x0000


	//----- nvinfo : EIATTR_TCGEN05_1CTA_USED
	.align		4
        /*00f8*/ 	.byte	0x01, 0x51
	.zero		2


	//----- nvinfo : EIATTR_MAXREG_COUNT
	.align		4
        /*00fc*/ 	.byte	0x03, 0x1b
        /*00fe*/ 	.short	0x00ff


	//----- nvinfo : EIATTR_NUM_BARRIERS
	.align		4
        /*0100*/ 	.byte	0x02, 0x4c
        /*0102*/ 	.byte	0x01
	.zero		1


	//----- nvinfo : EIATTR_ANNOTATIONS
	.align		4
        /*0104*/ 	.byte	0x04, 0x55
        /*0106*/ 	.short	(.L_48 - .L_47)


	//   ....[0]....
.L_47:
        /*0108*/ 	.word	0x00000001
        /*010c*/ 	.byte	0xa0, 0x0b, 0x00, 0x00, 0x01, 0x00, 0x00, 0x00, 0xe0, 0x0b, 0x00, 0x00, 0x01, 0x00, 0x00, 0x00
        /* <DEDUP_REMOVED lines=62> */
        /*04fc*/ 	.byte	0x50, 0xd4, 0x00, 0x00, 0x01, 0x00, 0x00, 0x00, 0x70, 0xd4, 0x00, 0x00


	//----- nvinfo : EIATTR_INT_WARP_WIDE_INSTR_OFFSETS
	.align		4
.L_48:
        /*0508*/ 	.byte	0x04, 0x31
        /*050a*/ 	.short	(.L_50 - .L_49)


	//   ....[0]....
.L_49:
        /*050c*/ 	.word	0x000027a0


	//   ....[1]....
        /*0510*/ 	.word	0x000027b0


	//   ....[2]....
        /*0514*/ 	.word	0x00004fa0


	//   ....[3]....
        /*0518*/ 	.word	0x0000d980


	//   ....[4]....
        /*051c*/ 	.word	0x0000d9d0


	//----- nvinfo : EIATTR_COOP_GROUP_MASK_REGIDS
	.align		4
.L_50:
        /*0520*/ 	.byte	0x04, 0x29
        /*0522*/ 	.short	(.L_52 - .L_51)


	//   ....[0]....
.L_51:
        /*0524*/ 	.word	0xffffffff


	//   ....[1]....
        /*0528*/ 	.word	0xffffffff


	//   ....[2]....
        /*052c*/ 	.word	0xffffffff


	//   ....[3]....
        /*0530*/ 	.word	0xffffffff


	//----- nvinfo : EIATTR_COOP_GROUP_INSTR_OFFSETS
	.align		4
.L_52:
        /*0534*/ 	.byte	0x04, 0x28
        /*0536*/ 	.short	(.L_54 - .L_53)


	//   ....[0]....
.L_53:
        /*0538*/ 	.word	0x00000080


	//   ....[1]....
        /*053c*/ 	.word	0x00000340


	//   ....[2]....
        /*0540*/ 	.word	0x0000d810


	//   ....[3]....
        /*0544*/ 	.word	0x0000da80


	//----- nvinfo : EIATTR_VRC_CTA_INIT_COUNT
	.align		4
.L_54:
        /*0548*/ 	.byte	0x02, 0x4a
        /*054a*/ 	.byte	0x80
	.zero		1


	//----- nvinfo : EIATTR_MBARRIER_INSTR_OFFSETS
	.align		4
        /*054c*/ 	.byte	0x04, 0x39
        /*054e*/ 	.short	(.L_56 - .L_55)


	//   ....[0]....
.L_55:
        /*0550*/ 	.word	0x000028e0
        /*0554*/ 	.word	0x000000ff
        /*0558*/ 	.word	0x00000000
        /*055c*/ 	.short	0x0100
        /*055e*/ 	.byte	0x0a
	.zero		1


	//   ....[1]....
        /*0560*/ 	.word	0x00004fe0
        /*0564*/ 	.word	0x000000ff
        /*0568*/ 	.word	0x00006008
        /*056c*/ 	.short	0x0100
        /*056e*/ 	.byte	0x0d
	.zero		1


	//   ....[2]....
        /*0570*/ 	.word	0x00008460
        /*0574*/ 	.word	0x000000ff
        /*0578*/ 	.word	0x00000000
        /*057c*/ 	.short	0x010a
        /*057e*/ 	.byte	0x0a
	.zero		1


	//   ....[3]....
        /*0580*/ 	.word	0x0000aea0
        /*0584*/ 	.word	0x000000ff
        /*0588*/ 	.word	0x00000000
        /*058c*/ 	.short	0x010a
        /*058e*/ 	.byte	0x0a
	.zero		1


	//   ....[4]....
        /*0590*/ 	.word	0x0000af20
        /*0594*/ 	.word	0x000000ff
        /*0598*/ 	.word	0x00006000
        /*059c*/ 	.short	0x0108
        /*059e*/ 	.byte	0x0d
	.zero		1


	//   ....[5]....
        /*05a0*/ 	.word	0x0000afc0
        /*05a4*/ 	.word	0x000000ff
        /*05a8*/ 	.word	0x00006008
        /*05ac*/ 	.short	0x0108
        /*05ae*/ 	.byte	0x0d
	.zero		1


	//   ....[6]....
        /*05b0*/ 	.word	0x0000daa0
        /*05b4*/ 	.word	0x000000ff
        /*05b8*/ 	.word	0x00000000
        /*05bc*/ 	.short	0x010a
        /*05be*/ 	.byte	0x0a
	.zero		1


	//   ....[7]....
        /*05c0*/ 	.word	0x0000dad0
        /*05c4*/ 	.word	0x000000ff
        /*05c8*/ 	.word	0x00000000
        /*05cc*/ 	.short	0x010a
        /*05ce*/ 	.byte	0x0a
	.zero		1


	//----- nvinfo : EIATTR_NUM_MBARRIERS
	.align		4
.L_56:
        /*05d0*/ 	.byte	0x03, 0x38
        /*05d2*/ 	.short	0x0002


	//----- nvinfo : EIATTR_EXIT_INSTR_OFFSETS
	.align		4
        /*05d4*/ 	.byte	0x04, 0x1c
        /*05d6*/ 	.short	(.L_58 - .L_57)


	//   ....[0]....
.L_57:
        /*05d8*/ 	.word	0x0000da90


	//----- nvinfo : EIATTR_REQNTID
	.align		4
.L_58:
        /*05dc*/ 	.byte	0x04, 0x10
        /*05de*/ 	.short	(.L_60 - .L_59)
.L_59:
        /*05e0*/ 	.word	0x00000080
        /*05e4*/ 	.word	0x00000001
        /*05e8*/ 	.word	0x00000001


	//----- nvinfo : EIATTR_CRS_STACK_SIZE
	.align		4
.L_60:
        /*05ec*/ 	.byte	0x04, 0x1e
        /*05ee*/ 	.short	(.L_62 - .L_61)
.L_61:
        /*05f0*/ 	.word	0x00000000


	//----- nvinfo : EIATTR_CBANK_PARAM_SIZE
	.align		4
.L_62:
        /*05f4*/ 	.byte	0x03, 0x19
        /*05f6*/ 	.short	0x0050


	//----- nvinfo : EIATTR_PARAM_CBANK
	.align		4
        /*05f8*/ 	.byte	0x04, 0x0a
        /*05fa*/ 	.short	(.L_64 - .L_63)
	.align		4
.L_63:
        /*05fc*/ 	.word	index@(.nv.constant0.matmul_kernel)
        /*0600*/ 	.short	0x0380
        /*0602*/ 	.short	0x0050


	//----- nvinfo : EIATTR_SW_WAR
	.align		4
.L_64:
        /*0604*/ 	.byte	0x04, 0x36
        /*0606*/ 	.short	(.L_66 - .L_65)
.L_65:
        /*0608*/ 	.word	0x00000008
.L_66:


//--------------------- .nv.compat                --------------------------
	.section	.nv.compat,"",@"SHT_CUDA_COMPAT_INFO"
	.align	4
        /*0000*/ 	.byte	0x02, 0x02, 0x02, 0x00, 0x02, 0x05, 0x05, 0x00, 0x02, 0x03, 0x00, 0x00, 0x02, 0x06, 0x01, 0x00


//--------------------- .nv.callgraph             --------------------------
	.section	.nv.callgraph,"",@"SHT_CUDA_CALLGRAPH"
	.align	4
	.sectionentsize	8
	.align		4
        /*0000*/ 	.word	0x00000000
	.align		4
        /*0004*/ 	.word	0xffffffff
	.align		4
        /*0008*/ 	.word	0x00000000
	.align		4
        /*000c*/ 	.word	0xfffffffe
	.align		4
        /*0010*/ 	.word	0x00000000
	.align		4
        /*0014*/ 	.word	0xfffffffd
	.align		4
        /*0018*/ 	.word	0x00000000
	.align		4
        /*001c*/ 	.word	0xfffffffc


//--------------------- .text.matmul_kernel       --------------------------
	.section	.text.matmul_kernel,"ax",@progbits
	.align	128
        .global         matmul_kernel
        .type           matmul_kernel,@function
        .size           matmul_kernel,(.L_x_20 - matmul_kernel)
        .other          matmul_kernel,@"STO_CUDA_ENTRY STV_DEFAULT"
matmul_kernel:
.text.matmul_kernel:
[----:B------:R-:W0:Y:S01]  /*0000*/  LDC R1, c[0x0][0x37c] ;  /* 0x0000df00ff017b82 */ /* 0x000e220000000800 */
[----:B------:R-:W1:Y:S01]  /*0010*/  S2R R0, SR_TID.X ;  /* 0x0000000000007919 */ /* 0x000e620000002100 */
[----:B0-----:R-:W-:Y:S01]  /*0020*/  VIADD R1, R1, 0xffffff00 ;  /* 0xffffff0001017836 */ /* 0x001fe20000000000 */
[----:B------:R-:W0:Y:S01]  /*0030*/  LDCU.64 UR26, c[0x0][0x358] ;  /* 0x00006b00ff1a77ac */ /* 0x000e220008000a00 */
[----:B-1----:R-:W-:-:S13]  /*0040*/  ISETP.GE.U32.AND P0, PT, R0, 0x20, PT ;  /* 0x000000200000780c */ /* 0x002fda0003f06070 */
[----:B------:R-:W-:Y:S02]  /*0050*/  VOTEU.ANY UP0, P0 ;  /* 0x0000000000ff7886 */ /* 0x000fe40000000100 */
[----:B------:R-:W-:Y:S05]  /*0060*/  BRA.U UP0, `(.L_x_0) ;  /* 0x0000000100b87547 */ /* 0x000fea000b800000 */
[----:B------:R-:W1:Y:S01]  /*0070*/  S2UR UR6, SR_CgaCtaId ;  /* 0x00000000000679c3 */ /* 0x000e620000008800 */
[----:B------:R-:W-:Y:S01]  /*0080*/  NOP ;  /* 0x0000000000007918 */ /* 0x000fe20000000000 */
[----:B------:R-:W-:Y:S02]  /*0090*/  UMOV UR4, 0x40 ;  /* 0x0000004000047882 */ /* 0x000fe40000000000 */
[----:B-1----:R-:W-:-:S09]  /*00a0*/  ULEA UR4, UR6, UR4, 0x18 ;  /* 0x0000000406047291 */ /* 0x002fd2000f8ec0ff */
[----:B------:R-:W1:Y:S01]  /*00b0*/  LDS.U8 R0, [UR4] ;  /* 0x00000004ff007984 */ /* 0x000e620008000000 */
[----:B------:R-:W-:Y:S02]  /*00c0*/  UMOV UR4, 0x400 ;  /* 0x0000040000047882 */ /* 0x000fe40000000000 */
[----:B------:R-:W-:Y:S01]  /*00d0*/  ULEA UR4, UR6, UR4, 0x18 ;  /* 0x0000000406047291 */ /* 0x000fe2000f8ec0ff */
[----:B-1----:R-:W-:-:S13]  /*00e0*/  ISETP.NE.AND P0, PT, R0, RZ, PT ;  /* 0x000000ff0000720c */ /* 0x002fda0003f05270 */
[----:B------:R-:W-:Y:S05]  /*00f0*/  @P0 BRA `(.L_x_1) ;  /* 0x00000000007c0947 */ /* 0x000fea0003800000 */
[----:B------:R-:W-:-:S13]  /*0100*/  ELECT P0, URZ, PT ;  /* 0x0000000000ff782f */ /* 0x000fda0003800000 */
[----:B------:R-:W-:Y:S05]  /*0110*/  @!P0 BRA `(.L_x_2) ;  /* 0x0000000000848947 */ /* 0x000fea0003800000 */
[----:B------:R-:W-:Y:S01]  /*0120*/  UMOV UR5, 0x4 ;  /* 0x0000000400057882 */ /* 0x000fe20000000000 */
[----:B------:R-:W-:Y:S02]  /*0130*/  IMAD.MOV.U32 R4, RZ, RZ, 0x1 ;  /* 0x00000001ff047424 */ /* 0x000fe400078e00ff */
[----:B------:R-:W-:Y:S02]  /*0140*/  IMAD.MOV.U32 R5, RZ, RZ, 0xf ;  /* 0x0000000fff057424 */ /* 0x000fe400078e00ff */
[----:B------:R-:W-:Y:S04]  /*0150*/  DEPBAR.LE SB1, 0x36 ;  /* 0x00009d800000791a */ /* 0x000fe80000000000 */
[----:B------:R-:W1:Y:S02]  /*0160*/  UTCATOMSWS.FIND_AND_SET.ALIGN UP1, UR5, UR5 ;  /* 0x00000005000575e3 */ /* 0x000e640008020800 */
[----:B-1----:R-:W-:-:S04]  /*0170*/  PLOP3.LUT P0, PT, PT, PT, UP1, 0x80, 0x8 ;  /* 0x000000000008781c */ /* 0x002fc80003f0f018 */
[----:B------:R-:W-:-:S04]  /*0180*/  SEL R0, RZ, 0xffffffff, !P0 ;  /* 0xffffffffff007807 */ /* 0x000fc80004000000 */
[----:B------:R-:W-:Y:S01]  /*0190*/  ISETP.NE.AND P0, PT, R0, RZ, PT ;  /* 0x000000ff0000720c */ /* 0x000fe20003f05270 */
[----:B------:R-:W-:-:S12]  /*01a0*/  IMAD.U32 R0, RZ, RZ, UR5 ;  /* 0x00000005ff007e24 */ /* 0x000fd8000f8e00ff */
[----:B------:R-:W-:Y:S05]  /*01b0*/  @P0 BRA `(.L_x_3) ;  /* 0x0000000000240947 */ /* 0x000fea0003800000 */
.L_x_4:
[----:B------:R-:W-:Y:S05]  /*01c0*/  NANOSLEEP 0x64 ;  /* 0x000000640000795d */ /* 0x000fea0003800000 */
[----:B------:R-:W-:-:S05]  /*01d0*/  UMOV UR5, 0x4 ;  /* 0x0000000400057882 */ /* 0x000fca0000000000 */
[----:B------:R-:W-:Y:S04]  /*01e0*/  DEPBAR.LE SB1, 0x36 ;  /* 0x00009d800000791a */ /* 0x000fe80000000000 */
[----:B------:R-:W1:Y:S02]  /*01f0*/  UTCATOMSWS.FIND_AND_SET.ALIGN UP1, UR5, UR5 ;  /* 0x00000005000575e3 */ /* 0x000e640008020800 */
[----:B-1----:R-:W-:-:S04]  /*0200*/  PLOP3.LUT P0, PT, PT, PT, UP1, 0x80, 0x8 ;  /* 0x000000000008781c */ /* 0x002fc80003f0f018 */
[----:B------:R-:W-:-:S04]  /*0210*/  SEL R0, RZ, 0xffffffff, !P0 ;  /* 0xffffffffff007807 */ /* 0x000fc80004000000 */
[----:B------:R-:W-:Y:S01]  /*0220*/  ISETP.NE.AND P0, PT, R0, RZ, PT ;  /* 0x000000ff0000720c */ /* 0x000fe20003f05270 */
[----:B------:R-:W-:-:S12]  /*0230*/  IMAD.U32 R0, RZ, RZ, UR5 ;  /* 0x00000005ff007e24 */ /* 0x000fd8000f8e00ff */
[----:B------:R-:W-:Y:S05]  /*0240*/  @!P0 BRA `(.L_x_4) ;  /* 0xfffffffc00dc8947 */ /* 0x000fea000383ffff */
.L_x_3:
[C---:B------:R-:W-:Y:S01]  /*0250*/  VIADD R3, R0.reuse, 0x10 ;  /* 0x0000001000037836 */ /* 0x040fe20000000000 */
[----:B------:R-:W-:Y:S01]  /*0260*/  UMOV UR5, 0x50 ;  /* 0x0000005000057882 */ /* 0x000fe20000000000 */
[----:B------:R-:W-:Y:S01]  /*0270*/  SHF.L.U32 R2, R5, R0, RZ ;  /* 0x0000000005027219 */ /* 0x000fe200000006ff */
[----:B------:R-:W-:Y:S01]  /*0280*/  ULEA UR5, UR6, UR5, 0x18 ;  /* 0x0000000506057291 */ /* 0x000fe2000f8ec0ff */
[----:B------:R-:W-:Y:S01]  /*0290*/  IMAD.SHL.U32 R0, R0, 0x20, RZ ;  /* 0x0000002000007824 */ /* 0x000fe200078e00ff */
[----:B------:R-:W-:-:S04]  /*02a0*/  SHF.L.U32 R3, R4, R3, RZ ;  /* 0x0000000304037219 */ /* 0x000fc800000006ff */
[----:B------:R-:W-:-:S05]  /*02b0*/  LOP3.LUT R2, R3, R2, RZ, 0xfc, !PT ;  /* 0x0000000203027212 */ /* 0x000fca00078efcff */
[----:B------:R1:W-:Y:S04]  /*02c0*/  ATOMS.OR RZ, [UR5], R2 ;  /* 0x00000002ffff798c */ /* 0x0003e8000b000005 */
[----:B------:R1:W-:Y:S01]  /*02d0*/  STS [UR4], R0 ;  /* 0x00000000ff007988 */ /* 0x0003e20008000804 */
[----:B------:R-:W-:Y:S05]  /*02e0*/  BRA `(.L_x_2) ;  /* 0x0000000000107947 */ /* 0x000fea0003800000 */
.L_x_1:
[----:B------:R-:W-:Y:S01]  /*02f0*/  IMAD.MOV.U32 R0, RZ, RZ, -0x1 ;  /* 0xffffffffff007424 */ /* 0x000fe200078e00ff */
[----:B------:R-:W-:-:S04]  /*0300*/  MOV R2, 0x330 ;  /* 0x0000033000027802 */ /* 0x000fc80000000f00 */
[----:B------:R1:W-:Y:S03]  /*0310*/  STS [UR4], R0 ;  /* 0x00000000ff007988 */ /* 0x0003e60008000804 */
[----:B01----:R-:W-:Y:S05]  /*0320*/  CALL.REL.NOINC `($__internal_1_$__cuda_sm10x_tcgen05_guardrail_trap_phase_invalid_during_alloc) ;  /* 0x000000d800007944 */ /* 0x003fea0003c00000 */
.L_x_2:
[----:B------:R-:W-:Y:S05]  /*0330*/  WARPSYNC.ALL ;  /* 0x0000000000007948 */ /* 0x000fea0003800000 */
[----:B------:R-:W-:Y:S01]  /*0340*/  NOP ;  /* 0x0000000000007918 */ /* 0x000fe20000000000 */
.L_x_0:
[----:B------:R-:W2:Y:S01]  /*0350*/  LDC.64 R74, c[0x0][0x398] ;  /* 0x0000e600ff4a7b82 */ /* 0x000ea20000000a00 */
[----:B------:R-:W3:Y:S01]  /*0360*/  S2R R5, SR_CTAID.X ;  /* 0x0000000000057919 */ /* 0x000ee20000002500 */
[----:B------:R-:W4:Y:S01]  /*0370*/  LDCU UR30, c[0x0][0x3a0] ;  /* 0x00007400ff1e77ac */ /* 0x000f220008000800 */
[----:B------:R-:W5:Y:S01]  /*0380*/  S2R R163, SR_TID.X ;  /* 0x0000000000a37919 */ /* 0x000f620000002100 */
[----:B------:R-:W-:Y:S01]  /*0390*/  UMOV UR13, 0x400 ;  /* 0x00000400000d7882 */ /* 0x000fe20000000000 */
[----:B------:R-:W1:Y:S03]  /*03a0*/  LDCU.64 UR16, c[0x0][0x3a8] ;  /* 0x00007500ff1077ac */ /* 0x000e660008000a00 */
[----:B------:R-:W0:Y:S01]  /*03b0*/  S2UR UR5, SR_CgaCtaId ;  /* 0x00000000000579c3 */ /* 0x000e220000008800 */
[----:B------:R-:W0:Y:S01]  /*03c0*/  LDCU UR4, c[0x0][0x3a4] ;  /* 0x00007480ff0477ac */ /* 0x000e220008000800 */
[----:B------:R-:W0:Y:S01]  /*03d0*/  LDCU.128 UR20, c[0x0][0x380] ;  /* 0x00007000ff1477ac */ /* 0x000e220008000c00 */
[----:B------:R-:W-:Y:S01]  /*03e0*/  UMOV UR7, 0x1 ;  /* 0x0000000100077882 */ /* 0x000fe20000000000 */
[----:B----4-:R-:W-:Y:S01]  /*03f0*/  UIADD3 UR32, UPT, UPT, UR30, 0x3f, URZ ;  /* 0x0000003f1e207890 */ /* 0x010fe2000fffe0ff */
[----:B-12---:R-:W-:Y:S01]  /*0400*/  VIADD R0, R75, 0x7f ;  /* 0x0000007f4b007836 */ /* 0x006fe20000000000 */
[----:B------:R-:W-:-:S02]  /*0410*/  IABS R124, R75 ;  /* 0x0000004b007c7213 */ /* 0x000fc40000000000 */
[----:B------:R-:W-:Y:S01]  /*0420*/  UISETP.GT.AND UP1, UPT, UR32, 0x3f, UPT ;  /* 0x0000003f2000788c */ /* 0x000fe2000bf24270 */
[----:B------:R-:W-:Y:S01]  /*0430*/  IMAD.U32 R22, RZ, RZ, UR16 ;  /* 0x00000010ff167e24 */ /* 0x000fe2000f8e00ff */
[----:B------:R-:W-:Y:S01]  /*0440*/  SHF.R.S32.HI R3, RZ, 0x1f, R0 ;  /* 0x0000001fff037819 */ /* 0x000fe20000011400 */
[----:B0-----:R-:W-:-:S03]  /*0450*/  ULEA UR13, UR5, UR13, 0x18 ;  /* 0x0000000d050d7291 */ /* 0x001fc6000f8ec0ff */
[----:B------:R-:W-:Y:S02]  /*0460*/  LEA.HI R3, R3, R0, RZ, 0x7 ;  /* 0x0000000003037211 */ /* 0x000fe400078f38ff */
[----:B---3--:R-:W-:Y:S01]  /*0470*/  IABS R8, R5 ;  /* 0x0000000500087213 */ /* 0x008fe20000000000 */
[----:B------:R-:W-:Y:S01]  /*0480*/  UIADD3 UR10, UPT, UPT, UR13, 0x6000, URZ ;  /* 0x000060000d0a7890 */ /* 0x000fe2000fffe0ff */
[----:B------:R-:W-:Y:S02]  /*0490*/  SHF.R.S32.HI R3, RZ, 0x7, R3 ;  /* 0x00000007ff037819 */ /* 0x000fe40000011403 */
[----:B-----5:R-:W-:Y:S02]  /*04a0*/  SHF.R.U32.HI R242, RZ, 0x6, R163 ;  /* 0x00000006fff27819 */ /* 0x020fe400000116a3 */
[----:B------:R-:W-:Y:S01]  /*04b0*/  LEA.HI R158, R163, 0x1e, RZ, 0x1a ;  /* 0x0000001ea39e7811 */ /* 0x000fe200078fd0ff */
[----:B------:R-:W-:Y:S01]  /*04c0*/  IMAD.SHL.U32 R4, R3, 0x8, RZ ;  /* 0x0000000803047824 */ /* 0x000fe200078e00ff */
[----:B------:R-:W-:-:S02]  /*04d0*/  SGXT.U32 R242, R242, 0x1 ;  /* 0x00000001f2f2781a */ /* 0x000fc40000000000 */
[----:B------:R-:W-:Y:S01]  /*04e0*/  LEA.HI R161, R163, 0xe, RZ, 0x1a ;  /* 0x0000000ea3a17811 */ /* 0x000fe200078fd0ff */
[----:B------:R-:W-:Y:S01]  /*04f0*/  IMAD R62, R158, UR16, RZ ;  /* 0x000000109e3e7c24 */ /* 0x000fe2000f8e02ff */
[-C--:B------:R-:W-:Y:S02]  /*0500*/  IABS R7, R4.reuse ;  /* 0x0000000400077213 */ /* 0x080fe40000000000 */
[----:B------:R-:W-:Y:S01]  /*0510*/  IABS R10, R4 ;  /* 0x00000004000a7213 */ /* 0x000fe20000000000 */
[----:B------:R-:W-:Y:S01]  /*0520*/  IMAD R61, R161, UR16, RZ ;  /* 0x00000010a13d7c24 */ /* 0x000fe2000f8e02ff */
[----:B------:R-:W0:Y:S01]  /*0530*/  I2F.RP R0, R7 ;  /* 0x0000000700007306 */ /* 0x000e220000209400 */
[C---:B------:R-:W-:Y:S02]  /*0540*/  LEA.HI R160, R163.reuse, 0x2e, RZ, 0x1a ;  /* 0x0000002ea3a07811 */ /* 0x040fe400078fd0ff */
[C---:B------:R-:W-:Y:S02]  /*0550*/  LEA.HI R159, R163.reuse, 0x3e, RZ, 0x1a ;  /* 0x0000003ea39f7811 */ /* 0x040fe400078fd0ff */
[C---:B------:R-:W-:Y:S01]  /*0560*/  LOP3.LUT R166, R163.reuse, 0x3f, RZ, 0xc0, !PT ;  /* 0x0000003fa3a67812 */ /* 0x040fe200078ec0ff */
[----:B------:R-:W-:Y:S01]  /*0570*/  IMAD R63, R160, UR16, RZ ;  /* 0x00000010a03f7c24 */ /* 0x000fe2000f8e02ff */
[----:B------:R-:W-:Y:S01]  /*0580*/  LOP3.LUT R238, R163, 0x7f, RZ, 0xc0, !PT ;  /* 0x0000007fa3ee7812 */ /* 0x000fe200078ec0ff */
[----:B------:R-:W-:Y:S01]  /*0590*/  IMAD R64, R159, UR16, RZ ;  /* 0x000000109f407c24 */ /* 0x000fe2000f8e02ff */
[----:B0-----:R-:W0:Y:S02]  /*05a0*/  MUFU.RCP R0, R0 ;  /* 0x0000000000007308 */ /* 0x001e240000001000 */
[----:B0-----:R-:W-:-:S02]  /*05b0*/  VIADD R2, R0, 0xffffffe ;  /* 0x0ffffffe00027836 */ /* 0x001fc40000000000 */
[----:B------:R-:W-:-:S04]  /*05c0*/  IMAD.MOV R0, RZ, RZ, -R10 ;  /* 0x000000ffff007224 */ /* 0x000fc800078e0a0a */
[----:B------:R0:W1:Y:S02]  /*05d0*/  F2I.FTZ.U32.TRUNC.NTZ R3, R2 ;  /* 0x0000000200037305 */ /* 0x000064000021f000 */
[----:B0-----:R-:W-:Y:S02]  /*05e0*/  IMAD.MOV.U32 R2, RZ, RZ, RZ ;  /* 0x000000ffff027224 */ /* 0x001fe400078e00ff */
[----:B-1----:R-:W-:-:S04]  /*05f0*/  IMAD.MOV R6, RZ, RZ, -R3 ;  /* 0x000000ffff067224 */ /* 0x002fc800078e0a03 */
[----:B------:R-:W-:Y:S02]  /*0600*/  IMAD R9, R6, R7, RZ ;  /* 0x0000000706097224 */ /* 0x000fe400078e02ff */
[----:B------:R-:W-:Y:S02]  /*0610*/  IMAD.MOV.U32 R6, RZ, RZ, R8 ;  /* 0x000000ffff067224 */ /* 0x000fe400078e0008 */
[----:B------:R-:W-:-:S06]  /*0620*/  IMAD.HI.U32 R3, R3, R9, R2 ;  /* 0x0000000903037227 */ /* 0x000fcc00078e0002 */
[----:B------:R-:W-:-:S04]  /*0630*/  IMAD.HI.U32 R3, R3, R6, RZ ;  /* 0x0000000603037227 */ /* 0x000fc800078e00ff */
[----:B------:R-:W-:Y:S01]  /*0640*/  IMAD R0, R3, R0, R6 ;  /* 0x0000000003007224 */ /* 0x000fe200078e0206 */
[----:B------:R-:W-:Y:S04]  /*0650*/  BAR.SYNC.DEFER_BLOCKING 0x0 ;  /* 0x0000000000007b1d */ /* 0x000fe80000010000 */
[----:B------:R-:W-:-:S13]  /*0660*/  ISETP.GT.U32.AND P1, PT, R7, R0, PT ;  /* 0x000000000700720c */ /* 0x000fda0003f24070 */
[----:B------:R-:W-:Y:S02]  /*0670*/  @!P1 IMAD.IADD R0, R0, 0x1, -R7 ;  /* 0x0000000100009824 */ /* 0x000fe400078e0a07 */
[----:B------:R-:W-:Y:S01]  /*0680*/  @!P1 VIADD R3, R3, 0x1 ;  /* 0x0000000103039836 */ /* 0x000fe20000000000 */
[----:B------:R-:W-:Y:S02]  /*0690*/  ISETP.NE.AND P1, PT, R4, RZ, PT ;  /* 0x000000ff0400720c */ /* 0x000fe40003f25270 */
[----:B------:R-:W-:Y:S02]  /*06a0*/  ISETP.GE.U32.AND P0, PT, R0, R7, PT ;  /* 0x000000070000720c */ /* 0x000fe40003f06070 */
[----:B------:R-:W-:-:S04]  /*06b0*/  LOP3.LUT R0, R5, R4, RZ, 0x3c, !PT ;  /* 0x0000000405007212 */ /* 0x000fc800078e3cff */
[----:B------:R-:W-:Y:S01]  /*06c0*/  ISETP.GE.AND P2, PT, R0, RZ, PT ;  /* 0x000000ff0000720c */ /* 0x000fe20003f46270 */
[----:B------:R-:W-:-:S06]  /*06d0*/  VIADD R0, R74, 0x3f ;  /* 0x0000003f4a007836 */ /* 0x000fcc0000000000 */
[----:B------:R-:W-:-:S04]  /*06e0*/  @P0 VIADD R3, R3, 0x1 ;  /* 0x0000000103030836 */ /* 0x000fc80000000000 */
[----:B------:R-:W-:Y:S01]  /*06f0*/  IMAD.MOV.U32 R2, RZ, RZ, R3 ;  /* 0x000000ffff027224 */ /* 0x000fe200078e0003 */
[----:B------:R-:W-:-:S03]  /*0700*/  SHF.R.S32.HI R3, RZ, 0x1f, R0 ;  /* 0x0000001fff037819 */ /* 0x000fc60000011400 */
[----:B------:R-:W-:Y:S01]  /*0710*/  @!P2 IMAD.MOV R2, RZ, RZ, -R2 ;  /* 0x000000ffff02a224 */ /* 0x000fe200078e0a02 */
[----:B------:R-:W-:Y:S02]  /*0720*/  @!P1 LOP3.LUT R2, RZ, R4, RZ, 0x33, !PT ;  /* 0x00000004ff029212 */ /* 0x000fe400078e33ff */
[----:B------:R-:W-:-:S03]  /*0730*/  LEA.HI R3, R3, R0, RZ, 0x6 ;  /* 0x0000000003037211 */ /* 0x000fc600078f30ff */
[----:B------:R-:W-:Y:S02]  /*0740*/  IMAD.SHL.U32 R9, R2, 0x8, RZ ;  /* 0x0000000802097824 */ /* 0x000fe400078e00ff */
[----:B------:R-:W-:-:S03]  /*0750*/  IMAD.MOV R2, RZ, RZ, -R2 ;  /* 0x000000ffff027224 */ /* 0x000fc600078e0a02 */
[----:B------:R-:W-:Y:S01]  /*0760*/  LEA.HI.SX32 R3, R3, -R9, 0x1a ;  /* 0x8000000903037211 */ /* 0x000fe200078fd2ff */
[----:B------:R-:W-:Y:S02]  /*0770*/  IMAD R10, R4, R2, R5 ;  /* 0x00000002040a7224 */ /* 0x000fe400078e0205 */
[----:B------:R-:W-:Y:S01]  /*0780*/  IMAD.MOV.U32 R2, RZ, RZ, RZ ;  /* 0x000000ffff027224 */ /* 0x000fe200078e00ff */
[----:B------:R-:W-:Y:S02]  /*0790*/  VIMNMX R11, PT, PT, R3, 0x8, PT ;  /* 0x00000008030b7848 */ /* 0x000fe40003fe0100 */
[----:B------:R-:W-:Y:S02]  /*07a0*/  IABS R4, R10 ;  /* 0x0000000a00047213 */ /* 0x000fe40000000000 */
[----:B------:R-:W-:-:S04]  /*07b0*/  IABS R8, R11 ;  /* 0x0000000b00087213 */ /* 0x000fc80000000000 */
[----:B------:R-:W0:Y:S08]  /*07c0*/  I2F.RP R0, R8 ;  /* 0x0000000800007306 */ /* 0x000e300000209400 */
[----:B0-----:R-:W0:Y:S02]  /*07d0*/  MUFU.RCP R0, R0 ;  /* 0x0000000000007308 */ /* 0x001e240000001000 */
[----:B0-----:R-:W-:Y:S01]  /*07e0*/  VIADD R3, R0, 0xffffffe ;  /* 0x0ffffffe00037836 */ /* 0x001fe20000000000 */
[----:B------:R-:W-:-:S05]  /*07f0*/  IABS R0, R11 ;  /* 0x0000000b00007213 */ /* 0x000fca0000000000 */
[----:B------:R-:W0:Y:S02]  /*0800*/  F2I.FTZ.U32.TRUNC.NTZ R3, R3 ;  /* 0x0000000300037305 */ /* 0x000e24000021f000 */
[----:B0-----:R-:W-:-:S04]  /*0810*/  IMAD.MOV R7, RZ, RZ, -R3 ;  /* 0x000000ffff077224 */ /* 0x001fc800078e0a03 */
[----:B------:R-:W-:Y:S02]  /*0820*/  IMAD R5, R7, R8, RZ ;  /* 0x0000000807057224 */ /* 0x000fe400078e02ff */
[----:B------:R-:W0:Y:S02]  /*0830*/  I2F.RP R7, R124 ;  /* 0x0000007c00077306 */ /* 0x000e240000209400 */
[----:B------:R-:W-:Y:S01]  /*0840*/  IMAD.HI.U32 R2, R3, R5, R2 ;  /* 0x0000000503027227 */ /* 0x000fe200078e0002 */
[----:B------:R-:W-:-:S03]  /*0850*/  IABS R5, R74 ;  /* 0x0000004a00057213 */ /* 0x000fc60000000000 */
[----:B------:R-:W-:Y:S02]  /*0860*/  IMAD.MOV.U32 R3, RZ, RZ, R4 ;  /* 0x000000ffff037224 */ /* 0x000fe400078e0004 */
[----:B------:R-:W-:Y:S02]  /*0870*/  IMAD.MOV R4, RZ, RZ, -R0 ;  /* 0x000000ffff047224 */ /* 0x000fe400078e0a00 */
[----:B------:R-:W-:-:S04]  /*0880*/  IMAD.HI.U32 R2, R2, R3, RZ ;  /* 0x0000000302027227 */ /* 0x000fc800078e00ff */
[----:B------:R-:W-:Y:S01]  /*0890*/  IMAD R3, R2, R4, R3 ;  /* 0x0000000402037224 */ /* 0x000fe200078e0203 */
[----:B0-----:R-:W0:Y:S01]  /*08a0*/  MUFU.RCP R7, R7 ;  /* 0x0000000700077308 */ /* 0x001e220000001000 */
[----:B------:R-:W-:-:S03]  /*08b0*/  IMAD.MOV.U32 R0, RZ, RZ, R5 ;  /* 0x000000ffff007224 */ /* 0x000fc600078e0005 */
[----:B------:R-:W-:-:S04]  /*08c0*/  ISETP.GT.U32.AND P1, PT, R8, R3, PT ;  /* 0x000000030800720c */ /* 0x000fc80003f24070 */
[----:B------:R-:W1:Y:S09]  /*08d0*/  I2F.RP R6, R0 ;  /* 0x0000000000067306 */ /* 0x000e720000209400 */
[----:B------:R-:W-:Y:S02]  /*08e0*/  @!P1 IMAD.IADD R3, R3, 0x1, -R8 ;  /* 0x0000000103039824 */ /* 0x000fe400078e0a08 */
[----:B0-----:R-:W-:Y:S01]  /*08f0*/  VIADD R4, R7, 0xffffffe ;  /* 0x0ffffffe07047836 */ /* 0x001fe20000000000 */
[----:B------:R-:W-:Y:S01]  /*0900*/  SHF.R.U32.HI R7, RZ, 0x6, R163 ;  /* 0x00000006ff077819 */ /* 0x000fe200000116a3 */
[----:B------:R-:W-:Y:S01]  /*0910*/  @!P1 VIADD R2, R2, 0x1 ;  /* 0x0000000102029836 */ /* 0x000fe20000000000 */
[----:B------:R-:W-:Y:S01]  /*0920*/  ISETP.GE.U32.AND P0, PT, R3, R8, PT ;  /* 0x000000080300720c */ /* 0x000fe20003f06070 */
[----:B-1----:R-:W0:Y:S01]  /*0930*/  MUFU.RCP R6, R6 ;  /* 0x0000000600067308 */ /* 0x002e220000001000 */
[----:B------:R-:W-:Y:S01]  /*0940*/  LOP3.LUT R3, R10, R11, RZ, 0x3c, !PT ;  /* 0x0000000b0a037212 */ /* 0x000fe200078e3cff */
[----:B------:R-:W1:Y:S01]  /*0950*/  LDS R8, [UR13] ;  /* 0x0000000dff087984 */ /* 0x000e620008000800 */
[----:B------:R-:W-:Y:S02]  /*0960*/  BAR.SYNC.DEFER_BLOCKING 0x0 ;  /* 0x0000000000007b1d */ /* 0x000fe40000010000 */
[----:B------:R-:W-:-:S02]  /*0970*/  ISETP.GE.AND P2, PT, R3, RZ, PT ;  /* 0x000000ff0300720c */ /* 0x000fc40003f46270 */
[----:B------:R-:W-:Y:S02]  /*0980*/  ISETP.NE.AND P1, PT, R11, RZ, PT ;  /* 0x000000ff0b00720c */ /* 0x000fe40003f25270 */
[----:B------:R-:W-:Y:S01]  /*0990*/  SHF.R.U32.HI R3, RZ, 0x5, R163 ;  /* 0x00000005ff037819 */ /* 0x000fe200000116a3 */
[----:B------:R2:W3:Y:S02]  /*09a0*/  F2I.FTZ.U32.TRUNC.NTZ R5, R4 ;  /* 0x0000000400057305 */ /* 0x0004e4000021f000 */
[----:B------:R-:W-:Y:S01]  /*09b0*/  @P0 VIADD R2, R2, 0x1 ;  /* 0x0000000102020836 */ /* 0x000fe20000000000 */
[----:B------:R-:W-:Y:S02]  /*09c0*/  PLOP3.LUT P0, PT, PT, PT, UP1, 0x80, 0x8 ;  /* 0x000000000008781c */ /* 0x000fe40003f0f018 */
[----:B------:R-:W-:Y:S01]  /*09d0*/  R2UR UR8, R3 ;  /* 0x00000000030872ca */ /* 0x000fe200000e0000 */
[----:B0-----:R-:W-:Y:S02]  /*09e0*/  VIADD R6, R6, 0xffffffe ;  /* 0x0ffffffe06067836 */ /* 0x001fe40000000000 */
[----:B------:R-:W-:-:S02]  /*09f0*/  @!P2 IMAD.MOV R2, RZ, RZ, -R2 ;  /* 0x000000ffff02a224 */ /* 0x000fc400078e0a02 */
[----:B------:R-:W0:Y:S01]  /*0a00*/  F2I.FTZ.U32.TRUNC.NTZ R3, R6 ;  /* 0x0000000600037305 */ /* 0x000e22000021f000 */
[----:B------:R-:W-:Y:S01]  /*0a10*/  @!P1 LOP3.LUT R2, RZ, R11, RZ, 0x33, !PT ;  /* 0x0000000bff029212 */ /* 0x000fe200078e33ff */
[----:B--2---:R-:W-:Y:S02]  /*0a20*/  IMAD.MOV.U32 R4, RZ, RZ, RZ ;  /* 0x000000ffff047224 */ /* 0x004fe400078e00ff */
[--C-:B---3--:R-:W-:Y:S02]  /*0a30*/  IMAD.MOV R125, RZ, RZ, -R5.reuse ;  /* 0x000000ffff7d7224 */ /* 0x108fe400078e0a05 */
[----:B------:R-:W-:Y:S02]  /*0a40*/  IMAD.SHL.U32 R129, R2, 0x80, RZ ;  /* 0x0000008002817824 */ /* 0x000fe400078e00ff */
[----:B------:R-:W-:Y:S02]  /*0a50*/  IMAD R125, R125, R124, RZ ;  /* 0x0000007c7d7d7224 */ /* 0x000fe400078e02ff */
[C---:B------:R-:W-:Y:S01]  /*0a60*/  IMAD.IADD R215, R129.reuse, 0x1, R158 ;  /* 0x0000000181d77824 */ /* 0x040fe200078e029e */
[----:B------:R-:W-:Y:S01]  /*0a70*/  LOP3.LUT R237, R129, R242, RZ, 0xfc, !PT ;  /* 0x000000f281ed7212 */ /* 0x000fe200078efcff */
[----:B------:R-:W-:Y:S01]  /*0a80*/  IMAD.HI.U32 R125, R5, R125, R4 ;  /* 0x0000007d057d7227 */ /* 0x000fe200078e0004 */
[----:B------:R-:W-:-:S02]  /*0a90*/  SGXT.U32 R4, R7, 0x1 ;  /* 0x000000010704781a */ /* 0x000fc40000000000 */
[----:B------:R-:W-:Y:S01]  /*0aa0*/  IABS R123, R237 ;  /* 0x000000ed007b7213 */ /* 0x000fe20000000000 */
[--C-:B0-----:R-:W-:Y:S01]  /*0ab0*/  IMAD.MOV R7, RZ, RZ, -R3.reuse ;  /* 0x000000ffff077224 */ /* 0x101fe200078e0a03 */
[----:B------:R-:W-:Y:S01]  /*0ac0*/  ISETP.LT.AND P0, PT, R4, UR30, P0 ;  /* 0x0000001e04007c0c */ /* 0x000fe20008701270 */
[----:B------:R-:W-:Y:S01]  /*0ad0*/  IMAD.MOV R4, RZ, RZ, -R2 ;  /* 0x000000ffff047224 */ /* 0x000fe200078e0a02 */
[--C-:B------:R-:W-:Y:S01]  /*0ae0*/  LOP3.LUT R229, R129, 0x2, R242.reuse, 0xfe, !PT ;  /* 0x0000000281e57812 */ /* 0x100fe200078efef2 */
[----:B------:R-:W-:Y:S01]  /*0af0*/  IMAD.HI.U32 R2, R125, R123, RZ ;  /* 0x0000007b7d027227 */ /* 0x000fe200078e00ff */
[----:B------:R-:W-:Y:S02]  /*0b00*/  LOP3.LUT R224, R129, 0xc, R242, 0xfe, !PT ;  /* 0x0000000c81e07812 */ /* 0x000fe400078efef2 */
[----:B------:R-:W-:Y:S01]  /*0b10*/  IABS R122, R229 ;  /* 0x000000e5007a7213 */ /* 0x000fe20000000000 */
[----:B------:R-:W-:Y:S01]  /*0b20*/  IMAD.MOV R6, RZ, RZ, -R2 ;  /* 0x000000ffff067224 */ /* 0x000fe200078e0a02 */
[----:B------:R-:W-:Y:S01]  /*0b30*/  IABS R117, R224 ;  /* 0x000000e000757213 */ /* 0x000fe20000000000 */
[----:B------:R-:W-:Y:S01]  /*0b40*/  IMAD R7, R7, R0, RZ ;  /* 0x0000000007077224 */ /* 0x000fe200078e02ff */
[C-C-:B------:R-:W-:Y:S01]  /*0b50*/  LOP3.LUT R228, R129.reuse, 0x4, R242.reuse, 0xfe, !PT ;  /* 0x0000000481e47812 */ /* 0x140fe200078efef2 */
[----:B------:R-:W-:Y:S01]  /*0b60*/  IMAD.MOV.U32 R2, RZ, RZ, RZ ;  /* 0x000000ffff027224 */ /* 0x000fe200078e00ff */
[--C-:B------:R-:W-:Y:S01]  /*0b70*/  LOP3.LUT R227, R129, 0x6, R242.reuse, 0xfe, !PT ;  /* 0x0000000681e37812 */ /* 0x100fe200078efef2 */
[----:B------:R-:W-:Y:S01]  /*0b80*/  IMAD.HI.U32 R5, R125, R122, RZ ;  /* 0x0000007a7d057227 */ /* 0x000fe200078e00ff */
[----:B------:R-:W-:Y:S01]  /*0b90*/  LOP3.LUT R220, R129, 0x14, R242, 0xfe, !PT ;  /* 0x0000001481dc7812 */ /* 0x000fe200078efef2 */
[----:B------:R-:W-:Y:S01]  /*0ba0*/  STL [R1+0x8c], R229 ;  /* 0x00008ce501007387 */ /* 0x000fe20000100800 */
[----:B------:R-:W-:Y:S01]  /*0bb0*/  IABS R121, R228 ;  /* 0x000000e400797213 */ /* 0x000fe20000000000 */
[----:B------:R-:W-:Y:S01]  /*0bc0*/  IMAD.HI.U32 R2, R3, R7, R2 ;  /* 0x0000000703027227 */ /* 0x000fe200078e0002 */
[--C-:B------:R-:W-:Y:S01]  /*0bd0*/  LOP3.LUT R226, R129, 0x8, R242.reuse, 0xfe, !PT ;  /* 0x0000000881e27812 */ /* 0x100fe200078efef2 */
[----:B------:R-:W-:Y:S01]  /*0be0*/  STL [R1+0x88], R228 ;  /* 0x000088e401007387 */ /* 0x000fe20000100800 */
[----:B------:R-:W-:Y:S01]  /*0bf0*/  IABS R120, R227 ;  /* 0x000000e300787213 */ /* 0x000fe20000000000 */
[----:B------:R-:W-:Y:S01]  /*0c00*/  IMAD.HI.U32 R7, R125, R117, RZ ;  /* 0x000000757d077227 */ /* 0x000fe200078e00ff */
[----:B------:R-:W-:Y:S01]  /*0c10*/  IABS R113, R220 ;  /* 0x000000dc00717213 */ /* 0x000fe20000000000 */
[----:B------:R-:W-:Y:S01]  /*0c20*/  STL [R1+0x84], R227 ;  /* 0x000084e301007387 */ /* 0x000fe20000100800 */
[----:B------:R-:W-:Y:S01]  /*0c30*/  LOP3.LUT R225, R129, 0xa, R242, 0xfe, !PT ;  /* 0x0000000a81e17812 */ /* 0x000fe200078efef2 */
[----:B------:R-:W-:Y:S01]  /*0c40*/  IMAD R4, R11, R4, R10 ;  /* 0x000000040b047224 */ /* 0x000fe200078e020a */
[----:B------:R-:W-:Y:S01]  /*0c50*/  IABS R119, R226 ;  /* 0x000000e200777213 */ /* 0x000fe20000000000 */
[----:B------:R-:W-:Y:S01]  /*0c60*/  IMAD.MOV R5, RZ, RZ, -R5 ;  /* 0x000000ffff057224 */ /* 0x000fe200078e0a05 */
[----:B------:R-:W-:Y:S01]  /*0c70*/  LOP3.LUT R222, R129, 0x10, R242, 0xfe, !PT ;  /* 0x0000001081de7812 */ /* 0x000fe200078efef2 */
[----:B------:R-:W-:Y:S01]  /*0c80*/  IMAD.MOV R7, RZ, RZ, -R7 ;  /* 0x000000ffff077224 */ /* 0x000fe200078e0a07 */
[----:B-1----:R-:W-:Y:S01]  /*0c90*/  R2UR UR12, R8 ;  /* 0x00000000080c72ca */ /* 0x002fe200000e0000 */
[----:B------:R-:W-:Y:S01]  /*0ca0*/  IMAD.IADD R3, R9, 0x1, R4 ;  /* 0x0000000109037824 */ /* 0x000fe200078e0204 */
[----:B------:R-:W-:Y:S01]  /*0cb0*/  IABS R118, R225 ;  /* 0x000000e100767213 */ /* 0x000fe20000000000 */
[C---:B------:R-:W-:Y:S01]  /*0cc0*/  IMAD R122, R124.reuse, R5, R122 ;  /* 0x000000057c7a7224 */ /* 0x040fe200078e027a */
[----:B------:R-:W-:Y:S01]  /*0cd0*/  IABS R115, R222 ;  /* 0x000000de00737213 */ /* 0x000fe20000000000 */
[----:B------:R-:W-:Y:S01]  /*0ce0*/  IMAD.HI.U32 R4, R125, R121, RZ ;  /* 0x000000797d047227 */ /* 0x000fe200078e00ff */
[----:B------:R-:W-:Y:S01]  /*0cf0*/  IABS R108, R215 ;  /* 0x000000d7006c7213 */ /* 0x000fe20000000000 */
[----:B------:R-:W-:Y:S01]  /*0d00*/  STL [R1+0x80], R226 ;  /* 0x000080e201007387 */ /* 0x000fe20000100800 */
[--C-:B------:R-:W-:Y:S01]  /*0d10*/  LOP3.LUT R218, R129, 0x18, R242.reuse, 0xfe, !PT ;  /* 0x0000001881da7812 */ /* 0x100fe200078efef2 */
[----:B------:R-:W-:Y:S01]  /*0d20*/  IMAD.HI.U32 R5, R125, R120, RZ ;  /* 0x000000787d057227 */ /* 0x000fe200078e00ff */
[C-C-:B------:R-:W-:Y:S01]  /*0d30*/  LOP3.LUT R217, R129.reuse, 0x1a, R242.reuse, 0xfe, !PT ;  /* 0x0000001a81d97812 */ /* 0x140fe200078efef2 */
[----:B------:R-:W-:Y:S01]  /*0d40*/  STL [R1+0x7c], R225 ;  /* 0x00007ce101007387 */ /* 0x000fe20000100800 */
[----:B------:R-:W-:Y:S01]  /*0d50*/  LOP3.LUT R209, R129, 0x2a, R242, 0xfe, !PT ;  /* 0x0000002a81d17812 */ /* 0x000fe200078efef2 */
[----:B------:R-:W-:Y:S01]  /*0d60*/  IMAD R117, R124, R7, R117 ;  /* 0x000000077c757224 */ /* 0x000fe200078e0275 */
[----:B------:R-:W-:Y:S01]  /*0d70*/  IABS R111, R218 ;  /* 0x000000da006f7213 */ /* 0x000fe20000000000 */
[----:B------:R-:W-:Y:S01]  /*0d80*/  IMAD.HI.U32 R7, R125, R113, RZ ;  /* 0x000000717d077227 */ /* 0x000fe200078e00ff */
[----:B------:R-:W-:Y:S01]  /*0d90*/  IABS R110, R217 ;  /* 0x000000d9006e7213 */ /* 0x000fe20000000000 */
[----:B------:R-:W-:Y:S01]  /*0da0*/  STL [R1+0x78], R224 ;  /* 0x000078e001007387 */ /* 0x000fe20000100800 */
[----:B------:R-:W-:Y:S01]  /*0db0*/  IABS R102, R209 ;  /* 0x000000d100667213 */ /* 0x000fe20000000000 */
[----:B------:R-:W-:Y:S01]  /*0dc0*/  IMAD.MOV R8, RZ, RZ, -R4 ;  /* 0x000000ffff087224 */ /* 0x000fe200078e0a04 */
[C-C-:B------:R-:W-:Y:S01]  /*0dd0*/  LOP3.LUT R221, R129.reuse, 0x12, R242.reuse, 0xfe, !PT ;  /* 0x0000001281dd7812 */ /* 0x140fe200078efef2 */
[C---:B------:R-:W-:Y:S01]  /*0de0*/  IMAD.IADD R223, R129.reuse, 0x1, R161 ;  /* 0x0000000181df7824 */ /* 0x040fe200078e02a1 */
[--C-:B------:R-:W-:Y:S01]  /*0df0*/  LOP3.LUT R213, R129, 0x22, R242.reuse, 0xfe, !PT ;  /* 0x0000002281d57812 */ /* 0x100fe200078efef2 */
[----:B------:R-:W-:Y:S01]  /*0e00*/  IMAD.HI.U32 R4, R125, R119, RZ ;  /* 0x000000777d047227 */ /* 0x000fe200078e00ff */
[----:B------:R-:W-:-:S02]  /*0e10*/  LOP3.LUT R212, R129, 0x24, R242, 0xfe, !PT ;  /* 0x0000002481d47812 */ /* 0x000fc400078efef2 */
[----:B------:R-:W-:Y:S01]  /*0e20*/  IABS R116, R223 ;  /* 0x000000df00747213 */ /* 0x000fe20000000000 */
[----:B------:R-:W-:Y:S01]  /*0e30*/  IMAD.MOV R5, RZ, RZ, -R5 ;  /* 0x000000ffff057224 */ /* 0x000fe200078e0a05 */
[C-C-:B------:R-:W-:Y:S01]  /*0e40*/  LOP3.LUT R205, R129.reuse, 0x32, R242.reuse, 0xfe, !PT ;  /* 0x0000003281cd7812 */ /* 0x140fe200078efef2 */
[----:B------:R-:W-:Y:S01]  /*0e50*/  IMAD.MOV R7, RZ, RZ, -R7 ;  /* 0x000000ffff077224 */ /* 0x000fe200078e0a07 */
[----:B------:R-:W-:Y:S01]  /*0e60*/  IABS R114, R221 ;  /* 0x000000dd00727213 */ /* 0x000fe20000000000 */
[C---:B------:R-:W-:Y:S01]  /*0e70*/  IMAD R123, R124.reuse, R6, R123 ;  /* 0x000000067c7b7224 */ /* 0x040fe200078e027b */
[----:B------:R-:W-:Y:S01]  /*0e80*/  LOP3.LUT R216, R129, 0x1c, R242, 0xfe, !PT ;  /* 0x0000001c81d87812 */ /* 0x000fe200078efef2 */
[----:B------:R-:W-:Y:S01]  /*0e90*/  IMAD.HI.U32 R6, R125, R118, RZ ;  /* 0x000000767d067227 */ /* 0x000fe200078e00ff */
[----:B------:R-:W-:Y:S01]  /*0ea0*/  IABS R106, R213 ;  /* 0x000000d5006a7213 */ /* 0x000fe20000000000 */
[----:B------:R-:W-:Y:S01]  /*0eb0*/  STL [R1+0x74], R223 ;  /* 0x000074df01007387 */ /* 0x000fe20000100800 */
[----:B------:R-:W-:Y:S01]  /*0ec0*/  IABS R105, R212 ;  /* 0x000000d400697213 */ /* 0x000fe20000000000 */
[----:B------:R-:W-:Y:S01]  /*0ed0*/  IMAD.MOV R4, RZ, RZ, -R4 ;  /* 0x000000ffff047224 */ /* 0x000fe200078e0a04 */
[----:B------:R-:W-:Y:S01]  /*0ee0*/  LOP3.LUT R210, R129, 0x28, R242, 0xfe, !PT ;  /* 0x0000002881d27812 */ /* 0x000fe200078efef2 */
[C---:B------:R-:W-:Y:S01]  /*0ef0*/  IMAD R120, R124.reuse, R5, R120 ;  /* 0x000000057c787224 */ /* 0x040fe200078e0278 */
[----:B------:R-:W-:Y:S01]  /*0f00*/  IABS R98, R205 ;  /* 0x000000cd00627213 */ /* 0x000fe20000000000 */
[----:B------:R-:W-:Y:S01]  /*0f10*/  IMAD.HI.U32 R5, R125, R115, RZ ;  /* 0x000000737d057227 */ /* 0x000fe200078e00ff */
[----:B------:R-:W-:Y:S01]  /*0f20*/  IABS R109, R216 ;  /* 0x000000d8006d7213 */ /* 0x000fe20000000000 */
[----:B------:R-:W-:Y:S01]  /*0f30*/  STL [R1+0x70], R222 ;  /* 0x000070de01007387 */ /* 0x000fe20000100800 */
[----:B------:R-:W-:Y:S01]  /*0f40*/  IABS R103, R210 ;  /* 0x000000d200677213 */ /* 0x000fe20000000000 */
[C---:B------:R-:W-:Y:S01]  /*0f50*/  IMAD R113, R124.reuse, R7, R113 ;  /* 0x000000077c717224 */ /* 0x040fe200078e0271 */
[--C-:B------:R-:W-:Y:S01]  /*0f60*/  LOP3.LUT R200, R129, 0x3c, R242.reuse, 0xfe, !PT ;  /* 0x0000003c81c87812 */ /* 0x100fe200078efef2 */
[----:B------:R-:W-:Y:S01]  /*0f70*/  IMAD.HI.U32 R7, R125, R108, RZ ;  /* 0x0000006c7d077227 */ /* 0x000fe200078e00ff */
[C-C-:B------:R-:W-:Y:S01]  /*0f80*/  LOP3.LUT R219, R129.reuse, 0x16, R242.reuse, 0xfe, !PT ;  /* 0x0000001681db7812 */ /* 0x140fe200078efef2 */
[----:B------:R-:W-:Y:S01]  /*0f90*/  STL [R1+0x6c], R221 ;  /* 0x00006cdd01007387 */ /* 0x000fe20000100800 */
[C---:B------:R-:W-:Y:S01]  /*0fa0*/  LOP3.LUT R211, R129.reuse, 0x26, R242, 0xfe, !PT ;  /* 0x0000002681d37812 */ /* 0x040fe200078efef2 */
[----:B------:R-:W-:Y:S01]  /*0fb0*/  IMAD.MOV R9, RZ, RZ, -R6 ;  /* 0x000000ffff097224 */ /* 0x000fe200078e0a06 */
[--C-:B------:R-:W-:Y:S01]  /*0fc0*/  LOP3.LUT R208, R129, 0x2c, R242.reuse, 0xfe, !PT ;  /* 0x0000002c81d07812 */ /* 0x100fe200078efef2 */
[C---:B------:R-:W-:Y:S01]  /*0fd0*/  IMAD R119, R124.reuse, R4, R119 ;  /* 0x000000047c777224 */ /* 0x040fe200078e0277 */
[----:B------:R-:W-:Y:S01]  /*0fe0*/  IABS R93, R200 ;  /* 0x000000c8005d7213 */ /* 0x000fe20000000000 */
[----:B------:R-:W-:Y:S01]  /*0ff0*/  IMAD.HI.U32 R4, R125, R116, RZ ;  /* 0x000000747d047227 */ /* 0x000fe200078e00ff */
[----:B------:R-:W-:Y:S01]  /*1000*/  IABS R112, R219 ;  /* 0x000000db00707213 */ /* 0x000fe20000000000 */
[----:B------:R-:W-:Y:S01]  /*1010*/  STL [R1+0x68], R220 ;  /* 0x000068dc01007387 */ /* 0x000fe20000100800 */
[C-C-:B------:R-:W-:Y:S01]  /*1020*/  LOP3.LUT R214, R129.reuse, 0x20, R242.reuse, 0xfe, !PT ;  /* 0x0000002081d67812 */ /* 0x140fe200078efef2 */
[----:B------:R-:W-:Y:S01]  /*1030*/  IMAD.MOV R5, RZ, RZ, -R5 ;  /* 0x000000ffff057224 */ /* 0x000fe200078e0a05 */
[----:B------:R-:W-:Y:S01]  /*1040*/  IABS R104, R211 ;  /* 0x000000d300687213 */ /* 0x000fe20000000000 */
[----:B------:R-:W-:Y:S01]  /*1050*/  IMAD.MOV R7, RZ, RZ, -R7 ;  /* 0x000000ffff077224 */ /* 0x000fe200078e0a07 */
[C---:B------:R-:W-:Y:S01]  /*1060*/  LOP3.LUT R206, R129.reuse, 0x30, R242, 0xfe, !PT ;  /* 0x0000003081ce7812 */ /* 0x040fe200078efef2 */
[C---:B------:R-:W-:Y:S01]  /*1070*/  IMAD R118, R124.reuse, R9, R118 ;  /* 0x000000097c767224 */ /* 0x040fe200078e0276 */
[----:B------:R-:W-:Y:S01]  /*1080*/  IABS R101, R208 ;  /* 0x000000d000657213 */ /* 0x000fe20000000000 */
[----:B------:R-:W-:Y:S01]  /*1090*/  IMAD.MOV R9, RZ, RZ, -R4 ;  /* 0x000000ffff097224 */ /* 0x000fe200078e0a04 */
[--C-:B------:R-:W-:Y:S01]  /*10a0*/  LOP3.LUT R202, R129, 0x38, R242.reuse, 0xfe, !PT ;  /* 0x0000003881ca7812 */ /* 0x100fe200078efef2 */
[C---:B------:R-:W-:Y:S01]  /*10b0*/  IMAD R115, R124.reuse, R5, R115 ;  /* 0x000000057c737224 */ /* 0x040fe200078e0273 */
[----:B------:R-:W-:Y:S01]  /*10c0*/  LOP3.LUT R195, R237, 0x46, RZ, 0xfc, !PT ;  /* 0x00000046edc37812 */ /* 0x000fe200078efcff */
[C---:B------:R-:W-:Y:S01]  /*10d0*/  IMAD.HI.U32 R4, R125.reuse, R111, RZ ;  /* 0x0000006f7d047227 */ /* 0x040fe200078e00ff */
[----:B------:R-:W-:Y:S01]  /*10e0*/  IABS R107, R214 ;  /* 0x000000d6006b7213 */ /* 0x000fe20000000000 */
[----:B------:R-:W-:Y:S01]  /*10f0*/  STL [R1+0x64], R219 ;  /* 0x000064db01007387 */ /* 0x000fe20000100800 */
[----:B------:R-:W-:Y:S01]  /*1100*/  IABS R99, R206 ;  /* 0x000000ce00637213 */ /* 0x000fe20000000000 */
[----:B------:R-:W-:Y:S01]  /*1110*/  IMAD.HI.U32 R5, R125, R110, RZ ;  /* 0x0000006e7d057227 */ /* 0x000fe200078e00ff */
[----:B------:R-:W-:Y:S01]  /*1120*/  IABS R95, R202 ;  /* 0x000000ca005f7213 */ /* 0x000fe20000000000 */
[----:B------:R-:W-:Y:S01]  /*1130*/  STL [R1+0x60], R218 ;  /* 0x000060da01007387 */ /* 0x000fe20000100800 */
[----:B------:R-:W-:Y:S01]  /*1140*/  LOP3.LUT R203, R129, 0x36, R242, 0xfe, !PT ;  /* 0x0000003681cb7812 */ /* 0x000fe200078efef2 */
[C---:B------:R-:W-:Y:S01]  /*1150*/  IMAD R108, R124.reuse, R7, R108 ;  /* 0x000000077c6c7224 */ /* 0x040fe200078e026c */
[----:B------:R-:W-:Y:S01]  /*1160*/  IABS R89, R195 ;  /* 0x000000c300597213 */ /* 0x000fe20000000000 */
[----:B------:R-:W-:Y:S01]  /*1170*/  IMAD.HI.U32 R7, R125, R102, RZ ;  /* 0x000000667d077227 */ /* 0x000fe200078e00ff */
[C-C-:B------:R-:W-:Y:S01]  /*1180*/  LOP3.LUT R204, R129.reuse, 0x34, R242.reuse, 0xfe, !PT ;  /* 0x0000003481cc7812 */ /* 0x140fe200078efef2 */
[----:B------:R-:W-:Y:S01]  /*1190*/  STL [R1+0x5c], R217 ;  /* 0x00005cd901007387 */ /* 0x000fe20000100800 */
[----:B------:R-:W-:Y:S01]  /*11a0*/  LOP3.LUT R201, R129, 0x3a, R242, 0xfe, !PT ;  /* 0x0000003a81c97812 */ /* 0x000fe200078efef2 */
[----:B------:R-:W-:Y:S01]  /*11b0*/  IMAD.MOV R4, RZ, RZ, -R4 ;  /* 0x000000ffff047224 */ /* 0x000fe200078e0a04 */
[----:B------:R-:W-:Y:S01]  /*11c0*/  IABS R96, R203 ;  /* 0x000000cb00607213 */ /* 0x000fe20000000000 */
[----:B------:R-:W-:Y:S01]  /*11d0*/  IMAD.MOV R5, RZ, RZ, -R5 ;  /* 0x000000ffff057224 */ /* 0x000fe200078e0a05 */
[C---:B------:R-:W-:Y:S01]  /*11e0*/  LOP3.LUT R197, R237.reuse, 0x42, RZ, 0xfc, !PT ;  /* 0x00000042edc57812 */ /* 0x040fe200078efcff */
[----:B------:R-:W-:Y:S01]  /*11f0*/  IMAD.MOV R7, RZ, RZ, -R7 ;  /* 0x000000ffff077224 */ /* 0x000fe200078e0a07 */
[----:B------:R-:W-:Y:S01]  /*1200*/  LOP3.LUT R198, R237, 0x40, RZ, 0xfc, !PT ;  /* 0x00000040edc67812 */ /* 0x000fe200078efcff */
[----:B------:R-:W-:Y:S01]  /*1210*/  IMAD.HI.U32 R6, R125, R114, RZ ;  /* 0x000000727d067227 */ /* 0x000fe200078e00ff */
[----:B------:R-:W-:Y:S01]  /*1220*/  LOP3.LUT R190, R237, 0x52, RZ, 0xfc, !PT ;  /* 0x00000052edbe7812 */ /* 0x000fe200078efcff */
[----:B------:R-:W-:Y:S01]  /*1230*/  STL [R1+0x58], R216 ;  /* 0x000058d801007387 */ /* 0x000fe20000100800 */
[----:B------:R-:W-:Y:S01]  /*1240*/  IABS R97, R204 ;  /* 0x000000cc00617213 */ /* 0x000fe20000000000 */
[C---:B------:R-:W-:Y:S01]  /*1250*/  IMAD R111, R124.reuse, R4, R111 ;  /* 0x000000047c6f7224 */ /* 0x040fe200078e026f */
[----:B------:R-:W-:Y:S01]  /*1260*/  IABS R94, R201 ;  /* 0x000000c9005e7213 */ /* 0x000fe20000000000 */
[C---:B------:R-:W-:Y:S01]  /*1270*/  IMAD R110, R124.reuse, R5, R110 ;  /* 0x000000057c6e7224 */ /* 0x040fe200078e026e */
[----:B------:R-:W-:Y:S01]  /*1280*/  IABS R91, R197 ;  /* 0x000000c5005b7213 */ /* 0x000fe20000000000 */
[----:B------:R-:W-:Y:S01]  /*1290*/  IMAD.IADD R207, R129, 0x1, R160 ;  /* 0x0000000181cf7824 */ /* 0x000fe200078e02a0 */
[----:B------:R-:W-:Y:S01]  /*12a0*/  LOP3.LUT R196, R237, 0x44, RZ, 0xfc, !PT ;  /* 0x00000044edc47812 */ /* 0x000fe200078efcff */
[C---:B------:R-:W-:Y:S01]  /*12b0*/  IMAD.HI.U32 R4, R125.reuse, R106, RZ ;  /* 0x0000006a7d047227 */ /* 0x040fe200078e00ff */
[----:B------:R-:W-:Y:S01]  /*12c0*/  IABS R92, R198 ;  /* 0x000000c6005c7213 */ /* 0x000fe20000000000 */
[----:B------:R-:W-:Y:S01]  /*12d0*/  STL [R1+0x54], R215 ;  /* 0x000054d701007387 */ /* 0x000fe20000100800 */
[----:B------:R-:W-:Y:S01]  /*12e0*/  IABS R100, R207 ;  /* 0x000000cf00647213 */ /* 0x000fe20000000000 */
[----:B------:R-:W-:Y:S01]  /*12f0*/  IMAD.HI.U32 R5, R125, R105, RZ ;  /* 0x000000697d057227 */ /* 0x000fe200078e00ff */
[----:B------:R-:W-:Y:S01]  /*1300*/  LOP3.LUT R193, R237, 0x4a, RZ, 0xfc, !PT ;  /* 0x0000004aedc17812 */ /* 0x000fe200078efcff */
[----:B------:R-:W-:Y:S01]  /*1310*/  STL [R1+0x50], R214 ;  /* 0x000050d601007387 */ /* 0x000fe20000100800 */
[----:B------:R-:W-:Y:S01]  /*1320*/  IABS R84, R190 ;  /* 0x000000be00547213 */ /* 0x000fe20000000000 */
[C---:B------:R-:W-:Y:S01]  /*1330*/  IMAD R102, R124.reuse, R7, R102 ;  /* 0x000000077c667224 */ /* 0x040fe200078e0266 */
[----:B------:R-:W-:Y:S01]  /*1340*/  IABS R90, R196 ;  /* 0x000000c4005a7213 */ /* 0x000fe20000000000 */
[----:B------:R-:W-:Y:S01]  /*1350*/  IMAD.HI.U32 R7, R125, R98, RZ ;  /* 0x000000627d077227 */ /* 0x000fe200078e00ff */
[C---:B------:R-:W-:Y:S01]  /*1360*/  LOP3.LUT R192, R237.reuse, 0x4c, RZ, 0xfc, !PT ;  /* 0x0000004cedc07812 */ /* 0x040fe200078efcff */
[----:B------:R-:W-:Y:S01]  /*1370*/  STL [R1+0x4c], R213 ;  /* 0x00004cd501007387 */ /* 0x000fe20000100800 */
[C---:B------:R-:W-:Y:S01]  /*1380*/  LOP3.LUT R191, R237.reuse, 0x50, RZ, 0xfc, !PT ;  /* 0x00000050edbf7812 */ /* 0x040fe200078efcff */
[----:B------:R-:W-:Y:S01]  /*1390*/  IMAD.MOV R11, RZ, RZ, -R6 ;  /* 0x000000ffff0b7224 */ /* 0x000fe200078e0a06 */
[----:B------:R-:W-:Y:S01]  /*13a0*/  IABS R87, R193 ;  /* 0x000000c100577213 */ /* 0x000fe20000000000 */
[C---:B------:R-:W-:Y:S01]  /*13b0*/  IMAD R116, R124.reuse, R9, R116 ;  /* 0x000000097c747224 */ /* 0x040fe200078e0274 */
[----:B------:R-:W-:Y:S01]  /*13c0*/  LOP3.LUT R185, R237, 0x5c, RZ, 0xfc, !PT ;  /* 0x0000005cedb97812 */ /* 0x000fe200078efcff */
[----:B------:R-:W-:Y:S01]  /*13d0*/  IMAD.HI.U32 R6, R125, R109, RZ ;  /* 0x0000006d7d067227 */ /* 0x000fe200078e00ff */
[----:B------:R-:W-:Y:S01]  /*13e0*/  IABS R86, R192 ;  /* 0x000000c000567213 */ /* 0x000fe20000000000 */
[----:B------:R-:W-:Y:S01]  /*13f0*/  STL [R1+0x48], R212 ;  /* 0x000048d401007387 */ /* 0x000fe20000100800 */
[----:B------:R-:W-:Y:S01]  /*1400*/  IABS R85, R191 ;  /* 0x000000bf00557213 */ /* 0x000fe20000000000 */
[----:B------:R-:W-:Y:S01]  /*1410*/  IMAD.MOV R9, RZ, RZ, -R4 ;  /* 0x000000ffff097224 */ /* 0x000fe200078e0a04 */
[----:B------:R-:W-:Y:S01]  /*1420*/  LOP3.LUT R188, R237, 0x56, RZ, 0xfc, !PT ;  /* 0x00000056edbc7812 */ /* 0x000fe200078efcff */
[----:B------:R-:W-:Y:S01]  /*1430*/  IMAD.MOV R5, RZ, RZ, -R5 ;  /* 0x000000ffff057224 */ /* 0x000fe200078e0a05 */
[----:B------:R-:W-:Y:S01]  /*1440*/  IABS R77, R185 ;  /* 0x000000b9004d7213 */ /* 0x000fe20000000000 */
[----:B------:R-:W-:Y:S01]  /*1450*/  IMAD.HI.U32 R4, R125, R103, RZ ;  /* 0x000000677d047227 */ /* 0x000fe200078e00ff */
[C---:B------:R-:W-:Y:S01]  /*1460*/  LOP3.LUT R194, R237.reuse, 0x48, RZ, 0xfc, !PT ;  /* 0x00000048edc27812 */ /* 0x040fe200078efcff */
[----:B------:R-:W-:Y:S01]  /*1470*/  STL [R1+0x44], R211 ;  /* 0x000044d301007387 */ /* 0x000fe20000100800 */
[C---:B------:R-:W-:Y:S01]  /*1480*/  LOP3.LUT R187, R237.reuse, 0x58, RZ, 0xfc, !PT ;  /* 0x00000058edbb7812 */ /* 0x040fe200078efcff */
[----:B------:R-:W-:Y:S01]  /*1490*/  IMAD.MOV R7, RZ, RZ, -R7 ;  /* 0x000000ffff077224 */ /* 0x000fe200078e0a07 */
[C---:B------:R-:W-:Y:S01]  /*14a0*/  LOP3.LUT R186, R237.reuse, 0x5a, RZ, 0xfc, !PT ;  /* 0x0000005aedba7812 */ /* 0x040fe200078efcff */
[----:B------:R-:W-:Y:S01]  /*14b0*/  IMAD.MOV R6, RZ, RZ, -R6 ;  /* 0x000000ffff067224 */ /* 0x000fe200078e0a06 */
[----:B------:R-:W-:Y:S01]  /*14c0*/  IABS R82, R188 ;  /* 0x000000bc00527213 */ /* 0x000fe20000000000 */
[C---:B------:R-:W-:Y:S01]  /*14d0*/  IMAD R105, R124.reuse, R5, R105 ;  /* 0x000000057c697224 */ /* 0x040fe200078e0269 */
[----:B------:R-:W-:Y:S01]  /*14e0*/  IABS R88, R194 ;  /* 0x000000c200587213 */ /* 0x000fe20000000000 */
[----:B------:R-:W-:Y:S01]  /*14f0*/  IMAD.MOV R4, RZ, RZ, -R4 ;  /* 0x000000ffff047224 */ /* 0x000fe200078e0a04 */
[----:B------:R-:W-:Y:S01]  /*1500*/  LOP3.LUT R189, R237, 0x54, RZ, 0xfc, !PT ;  /* 0x00000054edbd7812 */ /* 0x000fe200078efcff */
[----:B------:R-:W-:Y:S01]  /*1510*/  IMAD.HI.U32 R5, R125, R100, RZ ;  /* 0x000000647d057227 */ /* 0x000fe200078e00ff */
[----:B------:R-:W-:Y:S01]  /*1520*/  IABS R79, R187 ;  /* 0x000000bb004f7213 */ /* 0x000fe20000000000 */
[----:B------:R-:W-:Y:S01]  /*1530*/  STL [R1+0x40], R210 ;  /* 0x000040d201007387 */ /* 0x000fe20000100800 */
[----:B------:R-:W-:Y:S01]  /*1540*/  IABS R78, R186 ;  /* 0x000000ba004e7213 */ /* 0x000fe20000000000 */
[C---:B------:R-:W-:Y:S01]  /*1550*/  IMAD R98, R124.reuse, R7, R98 ;  /* 0x000000077c627224 */ /* 0x040fe200078e0262 */
[----:B------:R-:W-:Y:S01]  /*1560*/  IABS R83, R189 ;  /* 0x000000bd00537213 */ /* 0x000fe20000000000 */
[C---:B------:R-:W-:Y:S01]  /*1570*/  IMAD R121, R124.reuse, R8, R121 ;  /* 0x000000087c797224 */ /* 0x040fe200078e0279 */
[----:B------:R-:W-:Y:S01]  /*1580*/  LOP3.LUT R182, R237, 0x64, RZ, 0xfc, !PT ;  /* 0x00000064edb67812 */ /* 0x000fe200078efcff */
[----:B------:R-:W-:Y:S01]  /*1590*/  IMAD.HI.U32 R7, R125, R93, RZ ;  /* 0x0000005d7d077227 */ /* 0x000fe200078e00ff */
[----:B------:R-:W-:Y:S01]  /*15a0*/  LOP3.LUT R184, R237, 0x60, RZ, 0xfc, !PT ;  /* 0x00000060edb87812 */ /* 0x000fe200078efcff */
[----:B------:R-:W-:Y:S01]  /*15b0*/  STL [R1+0x3c], R209 ;  /* 0x00003cd101007387 */ /* 0x000fe20000100800 */
[----:B------:R-:W-:Y:S01]  /*15c0*/  IABS R72, R182 ;  /* 0x000000b600487213 */ /* 0x000fe20000000000 */
[----:B------:R-:W-:Y:S01]  /*15d0*/  IMAD.HI.U32 R8, R125, R112, RZ ;  /* 0x000000707d087227 */ /* 0x000fe200078e00ff */
[----:B------:R-:W-:Y:S01]  /*15e0*/  IABS R76, R184 ;  /* 0x000000b8004c7213 */ /* 0x000fe20000000000 */
[----:B------:R-:W-:Y:S01]  /*15f0*/  STL [R1+0x38], R208 ;  /* 0x000038d001007387 */ /* 0x000fe20000100800 */
[C---:B------:R-:W-:Y:S01]  /*1600*/  LOP3.LUT R180, R237.reuse, 0x68, RZ, 0xfc, !PT ;  /* 0x00000068edb47812 */ /* 0x040fe200078efcff */
[C---:B------:R-:W-:Y:S01]  /*1610*/  IMAD R109, R124.reuse, R6, R109 ;  /* 0x000000067c6d7224 */ /* 0x040fe200078e026d */
[----:B------:R-:W-:Y:S01]  /*1620*/  LOP3.LUT R178, R237, 0x6c, RZ, 0xfc, !PT ;  /* 0x0000006cedb27812 */ /* 0x000fe200078efcff */
[----:B------:R-:W-:Y:S01]  /*1630*/  IMAD.HI.U32 R6, R125, R104, RZ ;  /* 0x000000687d067227 */ /* 0x000fe200078e00ff */
[----:B------:R-:W-:Y:S01]  /*1640*/  IABS R70, R180 ;  /* 0x000000b400467213 */ /* 0x000fe20000000000 */
[----:B------:R-:W-:Y:S01]  /*1650*/  STL [R1+0x34], R207 ;  /* 0x000034cf01007387 */ /* 0x000fe20000100800 */
[----:B------:R-:W-:Y:S01]  /*1660*/  IABS R68, R178 ;  /* 0x000000b200447213 */ /* 0x000fe20000000000 */
[C---:B------:R-:W-:Y:S01]  /*1670*/  IMAD R103, R124.reuse, R4, R103 ;  /* 0x000000047c677224 */ /* 0x040fe200078e0267 */
[C---:B------:R-:W-:Y:S01]  /*1680*/  LOP3.LUT R176, R237.reuse, 0x72, RZ, 0xfc, !PT ;  /* 0x00000072edb07812 */ /* 0x040fe200078efcff */
[----:B------:R-:W-:Y:S01]  /*1690*/  IMAD.MOV R5, RZ, RZ, -R5 ;  /* 0x000000ffff057224 */ /* 0x000fe200078e0a05 */
        /* <DEDUP_REMOVED lines=8> */
[----:B------:R-:W-:Y:S01]  /*1720*/  STL [R1+0x2c], R205 ;  /* 0x00002ccd01007387 */ /* 0x000fe20000100800 */
[----:B------:R-:W-:Y:S01]  /*1730*/  IMAD R114, R124, R11, R114 ;  /* 0x0000000b7c727224 */ /* 0x000fe200078e0272 */
[----:B------:R-:W-:Y:S01]  /*1740*/  IABS R69, R179 ;  /* 0x000000b300457213 */ /* 0x000fe20000000000 */
[----:B------:R-:W-:Y:S01]  /*1750*/  IMAD.HI.U32 R8, R125, R107, RZ ;  /* 0x0000006b7d087227 */ /* 0x000fe200078e00ff */
[----:B------:R-:W-:Y:S01]  /*1760*/  STL [R1+0x28], R204 ;  /* 0x000028cc01007387 */ /* 0x000fe20000100800 */
[----:B------:R-:W-:-:S02]  /*1770*/  LOP3.LUT R181, R237, 0x66, RZ, 0xfc, !PT ;  /* 0x00000066edb57812 */ /* 0x000fc400078efcff */
[----:B------:R-:W-:Y:S01]  /*1780*/  IMAD.MOV R11, RZ, RZ, -R6 ;  /* 0x000000ffff0b7224 */ /* 0x000fe200078e0a06 */
[----:B------:R-:W-:Y:S01]  /*1790*/  STL [R1+0x24], R203 ;  /* 0x000024cb01007387 */ /* 0x000fe20000100800 */
[----:B------:R-:W-:Y:S01]  /*17a0*/  IMAD R100, R124, R5, R100 ;  /* 0x000000057c647224 */ /* 0x000fe200078e0264 */
[----:B------:R-:W-:Y:S01]  /*17b0*/  LOP3.LUT R177, R237, 0x70, RZ, 0xfc, !PT ;  /* 0x00000070edb17812 */ /* 0x000fe200078efcff */
[C---:B------:R-:W-:Y:S01]  /*17c0*/  IMAD.HI.U32 R6, R125.reuse, R99, RZ ;  /* 0x000000637d067227 */ /* 0x040fe200078e00ff */
[----:B------:R-:W-:Y:S01]  /*17d0*/  STL [R1+0x20], R202 ;  /* 0x000020ca01007387 */ /* 0x000fe20000100800 */
[----:B------:R-:W-:Y:S02]  /*17e0*/  IABS R71, R181 ;  /* 0x000000b500477213 */ /* 0x000fe40000000000 */
[----:B------:R-:W-:Y:S01]  /*17f0*/  IMAD.MOV R4, RZ, RZ, -R4 ;  /* 0x000000ffff047224 */ /* 0x000fe200078e0a04 */
[----:B------:R-:W-:Y:S01]  /*1800*/  STL [R1+0x1c], R201 ;  /* 0x00001cc901007387 */ /* 0x000fe20000100800 */
[----:B------:R-:W-:Y:S01]  /*1810*/  IMAD.HI.U32 R5, R125, R95, RZ ;  /* 0x0000005f7d057227 */ /* 0x000fe200078e00ff */
[----:B------:R-:W-:-:S02]  /*1820*/  IABS R67, R177 ;  /* 0x000000b100437213 */ /* 0x000fc40000000000 */
[----:B------:R-:W-:Y:S01]  /*1830*/  STL [R1+0x18], R200 ;  /* 0x000018c801007387 */ /* 0x000fe20000100800 */
[----:B------:R-:W-:Y:S02]  /*1840*/  IMAD R93, R124, R7, R93 ;  /* 0x000000077c5d7224 */ /* 0x000fe400078e025d */
[----:B------:R-:W-:-:S04]  /*1850*/  IMAD.HI.U32 R7, R125, R89, RZ ;  /* 0x000000597d077227 */ /* 0x000fc800078e00ff */
[----:B------:R-:W-:Y:S02]  /*1860*/  IMAD.MOV R8, RZ, RZ, -R8 ;  /* 0x000000ffff087224 */ /* 0x000fe400078e0a08 */
[----:B------:R-:W-:Y:S02]  /*1870*/  IMAD.MOV R6, RZ, RZ, -R6 ;  /* 0x000000ffff067224 */ /* 0x000fe400078e0a06 */
[----:B------:R-:W-:Y:S02]  /*1880*/  IMAD R101, R124, R4, R101 ;  /* 0x000000047c657224 */ /* 0x000fe400078e0265 */
[----:B------:R-:W-:Y:S02]  /*1890*/  IMAD.MOV R5, RZ, RZ, -R5 ;  /* 0x000000ffff057224 */ /* 0x000fe400078e0a05 */
[----:B------:R-:W-:-:S04]  /*18a0*/  IMAD.HI.U32 R4, R125, R96, RZ ;  /* 0x000000607d047227 */ /* 0x000fc800078e00ff */
[----:B------:R-:W-:Y:S02]  /*18b0*/  IMAD.MOV R7, RZ, RZ, -R7 ;  /* 0x000000ffff077224 */ /* 0x000fe400078e0a07 */
[C---:B------:R-:W-:Y:S02]  /*18c0*/  IMAD R107, R124.reuse, R8, R107 ;  /* 0x000000087c6b7224 */ /* 0x040fe400078e026b */
[----:B------:R-:W-:Y:S02]  /*18d0*/  IMAD.IADD R199, R129, 0x1, R159 ;  /* 0x0000000181c77824 */ /* 0x000fe400078e029f */
[C---:B------:R-:W-:Y:S02]  /*18e0*/  IMAD R106, R124.reuse, R9, R106 ;  /* 0x000000097c6a7224 */ /* 0x040fe400078e026a */
[----:B------:R-:W-:Y:S01]  /*18f0*/  IMAD.HI.U32 R8, R125, R97, RZ ;  /* 0x000000617d087227 */ /* 0x000fe200078e00ff */
[----:B------:R-:W-:Y:S01]  /*1900*/  IABS R65, R199 ;  /* 0x000000c700417213 */ /* 0x000fe20000000000 */
[----:B------:R-:W-:Y:S02]  /*1910*/  STL [R1+0x14], R199 ;  /* 0x000014c701007387 */ /* 0x000fe40000100800 */
[----:B------:R-:W-:-:S02]  /*1920*/  IMAD R99, R124, R6, R99 ;  /* 0x000000067c637224 */ /* 0x000fc400078e0263 */
[----:B------:R-:W-:Y:S01]  /*1930*/  IMAD R95, R124, R5, R95 ;  /* 0x000000057c5f7224 */ /* 0x000fe200078e025f */
[----:B------:R-:W-:Y:S01]  /*1940*/  STL [R1+0x10], R198 ;  /* 0x000010c601007387 */ /* 0x000fe20000100800 */
[----:B------:R-:W-:-:S03]  /*1950*/  IMAD.HI.U32 R6, R125, R94, RZ ;  /* 0x0000005e7d067227 */ /* 0x000fc600078e00ff */
[----:B------:R-:W-:Y:S01]  /*1960*/  STL [R1+0xec], R197 ;  /* 0x0000ecc501007387 */ /* 0x000fe20000100800 */
[----:B------:R-:W-:Y:S02]  /*1970*/  IMAD.MOV R9, RZ, RZ, -R4 ;  /* 0x000000ffff097224 */ /* 0x000fe400078e0a04 */
[C---:B------:R-:W-:Y:S01]  /*1980*/  IMAD.HI.U32 R5, R125.reuse, R91, RZ ;  /* 0x0000005b7d057227 */ /* 0x040fe200078e00ff */
[----:B------:R-:W-:Y:S03]  /*1990*/  STL [R1+0xe8], R196 ;  /* 0x0000e8c401007387 */ /* 0x000fe60000100800 */
[C---:B------:R-:W-:Y:S01]  /*19a0*/  IMAD.HI.U32 R4, R125.reuse, R92, RZ ;  /* 0x0000005c7d047227 */ /* 0x040fe200078e00ff */
[----:B------:R-:W-:Y:S03]  /*19b0*/  STL [R1+0xfc], R195 ;  /* 0x0000fcc301007387 */ /* 0x000fe60000100800 */
[----:B------:R-:W-:Y:S01]  /*19c0*/  IMAD R89, R124, R7, R89 ;  /* 0x000000077c597224 */ /* 0x000fe200078e0259 */
[----:B------:R-:W-:Y:S01]  /*19d0*/  STL [R1+0xf8], R194 ;  /* 0x0000f8c201007387 */ /* 0x000fe20000100800 */
[----:B------:R-:W-:-:S03]  /*19e0*/  IMAD.HI.U32 R7, R125, R84, RZ ;  /* 0x000000547d077227 */ /* 0x000fc600078e00ff */
[----:B------:R-:W-:Y:S01]  /*19f0*/  STL [R1+0xf4], R193 ;  /* 0x0000f4c101007387 */ /* 0x000fe20000100800 */
[C---:B------:R-:W-:Y:S02]  /*1a00*/  IMAD R104, R124.reuse, R11, R104 ;  /* 0x0000000b7c687224 */ /* 0x040fe400078e0268 */
[----:B------:R-:W-:Y:S01]  /*1a10*/  IMAD.MOV R8, RZ, RZ, -R8 ;  /* 0x000000ffff087224 */ /* 0x000fe200078e0a08 */
[----:B------:R-:W-:Y:S01]  /*1a20*/  STL [R1+0xf0], R192 ;  /* 0x0000f0c001007387 */ /* 0x000fe20000100800 */
[----:B------:R-:W-:Y:S02]  /*1a30*/  IMAD.MOV R11, RZ, RZ, -R6 ;  /* 0x000000ffff0b7224 */ /* 0x000fe400078e0a06 */
[----:B------:R-:W-:Y:S01]  /*1a40*/  IMAD R96, R124, R9, R96 ;  /* 0x000000097c607224 */ /* 0x000fe200078e0260 */
[----:B------:R-:W-:Y:S01]  /*1a50*/  STL [R1+0xe4], R191 ;  /* 0x0000e4bf01007387 */ /* 0x000fe20000100800 */
[----:B------:R-:W-:Y:S02]  /*1a60*/  IMAD.MOV R5, RZ, RZ, -R5 ;  /* 0x000000ffff057224 */ /* 0x000fe400078e0a05 */
[C---:B------:R-:W-:Y:S01]  /*1a70*/  IMAD.HI.U32 R6, R125.reuse, R90, RZ ;  /* 0x0000005a7d067227 */ /* 0x040fe200078e00ff */
[----:B------:R-:W-:Y:S03]  /*1a80*/  STL [R1+0xe0], R190 ;  /* 0x0000e0be01007387 */ /* 0x000fe60000100800 */
[----:B------:R-:W-:Y:S01]  /*1a90*/  IMAD.MOV R9, RZ, RZ, -R4 ;  /* 0x000000ffff097224 */ /* 0x000fe200078e0a04 */
[----:B------:R-:W-:Y:S01]  /*1aa0*/  STL [R1+0xdc], R189 ;  /* 0x0000dcbd01007387 */ /* 0x000fe20000100800 */
[----:B------:R-:W-:-:S03]  /*1ab0*/  IMAD.HI.U32 R4, R125, R87, RZ ;  /* 0x000000577d047227 */ /* 0x000fc600078e00ff */
[----:B------:R-:W-:Y:S01]  /*1ac0*/  STL [R1+0xd8], R188 ;  /* 0x0000d8bc01007387 */ /* 0x000fe20000100800 */
[----:B------:R-:W-:Y:S02]  /*1ad0*/  IMAD.MOV R7, RZ, RZ, -R7 ;  /* 0x000000ffff077224 */ /* 0x000fe400078e0a07 */
[----:B------:R-:W-:Y:S01]  /*1ae0*/  IMAD R97, R124, R8, R97 ;  /* 0x000000087c617224 */ /* 0x000fe200078e0261 */
[----:B------:R-:W-:Y:S01]  /*1af0*/  STL [R1+0xd4], R187 ;  /* 0x0000d4bb01007387 */ /* 0x000fe20000100800 */
[----:B------:R-:W-:-:S03]  /*1b00*/  IMAD.HI.U32 R8, R125, R65, RZ ;  /* 0x000000417d087227 */ /* 0x000fc600078e00ff */
[----:B------:R-:W-:Y:S01]  /*1b10*/  STL [R1+0xd0], R186 ;  /* 0x0000d0ba01007387 */ /* 0x000fe20000100800 */
[C---:B------:R-:W-:Y:S02]  /*1b20*/  IMAD R94, R124.reuse, R11, R94 ;  /* 0x0000000b7c5e7224 */ /* 0x040fe400078e025e */
[C---:B------:R-:W-:Y:S01]  /*1b30*/  IMAD R91, R124.reuse, R5, R91 ;  /* 0x000000057c5b7224 */ /* 0x040fe200078e025b */
[----:B------:R-:W-:Y:S01]  /*1b40*/  STL [R1+0xcc], R185 ;  /* 0x0000ccb901007387 */ /* 0x000fe20000100800 */
[----:B------:R-:W-:Y:S02]  /*1b50*/  IMAD.MOV R11, RZ, RZ, -R6 ;  /* 0x000000ffff0b7224 */ /* 0x000fe400078e0a06 */
[C---:B------:R-:W-:Y:S01]  /*1b60*/  IMAD.HI.U32 R5, R125.reuse, R86, RZ ;  /* 0x000000567d057227 */ /* 0x040fe200078e00ff */
[----:B------:R-:W-:Y:S03]  /*1b70*/  STL [R1+0xc8], R184 ;  /* 0x0000c8b801007387 */ /* 0x000fe60000100800 */
[----:B------:R-:W-:Y:S01]  /*1b80*/  IMAD.HI.U32 R6, R125, R85, RZ ;  /* 0x000000557d067227 */ /* 0x000fe200078e00ff */
[----:B------:R-:W-:Y:S03]  /*1b90*/  STL [R1+0xc4], R183 ;  /* 0x0000c4b701007387 */ /* 0x000fe60000100800 */
[----:B------:R-:W-:Y:S01]  /*1ba0*/  IMAD.MOV R4, RZ, RZ, -R4 ;  /* 0x000000ffff047224 */ /* 0x000fe200078e0a04 */
[----:B------:R-:W-:Y:S01]  /*1bb0*/  STL [R1+0xc0], R182 ;  /* 0x0000c0b601007387 */ /* 0x000fe20000100800 */
[----:B------:R-:W-:-:S02]  /*1bc0*/  IMAD R84, R124, R7, R84 ;  /* 0x000000077c547224 */ /* 0x000fc400078e0254 */
[----:B------:R-:W-:Y:S01]  /*1bd0*/  IMAD.HI.U32 R7, R125, R77, RZ ;  /* 0x0000004d7d077227 */ /* 0x000fe200078e00ff */
[----:B------:R-:W-:Y:S03]  /*1be0*/  STL [R1+0xbc], R181 ;  /* 0x0000bcb501007387 */ /* 0x000fe60000100800 */
[----:B------:R-:W-:Y:S01]  /*1bf0*/  IMAD.MOV R8, RZ, RZ, -R8 ;  /* 0x000000ffff087224 */ /* 0x000fe200078e0a08 */
[----:B------:R-:W-:Y:S01]  /*1c00*/  STL [R1+0xb8], R180 ;  /* 0x0000b8b401007387 */ /* 0x000fe20000100800 */
[----:B------:R-:W-:Y:S02]  /*1c10*/  IMAD.MOV R5, RZ, RZ, -R5 ;  /* 0x000000ffff057224 */ /* 0x000fe400078e0a05 */
[----:B------:R-:W-:Y:S01]  /*1c20*/  IMAD.MOV R6, RZ, RZ, -R6 ;  /* 0x000000ffff067224 */ /* 0x000fe200078e0a06 */
[----:B------:R-:W-:Y:S01]  /*1c30*/  STL [R1+0xb4], R179 ;  /* 0x0000b4b301007387 */ /* 0x000fe20000100800 */
[----:B------:R-:W-:-:S02]  /*1c40*/  IMAD R87, R124, R4, R87 ;  /* 0x000000047c577224 */ /* 0x000fc400078e0257 */
[----:B------:R-:W-:-:S04]  /*1c50*/  IMAD.HI.U32 R4, R125, R82, RZ ;  /* 0x000000527d047227 */ /* 0x000fc800078e00ff */
[----:B------:R-:W-:Y:S02]  /*1c60*/  IMAD.MOV R7, RZ, RZ, -R7 ;  /* 0x000000ffff077224 */ /* 0x000fe400078e0a07 */
[----:B------:R-:W-:Y:S02]  /*1c70*/  IMAD R65, R124, R8, R65 ;  /* 0x000000087c417224 */ /* 0x000fe400078e0241 */
[----:B------:R-:W-:-:S04]  /*1c80*/  IMAD.HI.U32 R8, R125, R88, RZ ;  /* 0x000000587d087227 */ /* 0x000fc800078e00ff */
[C---:B------:R-:W-:Y:S02]  /*1c90*/  IMAD R86, R124.reuse, R5, R86 ;  /* 0x000000057c567224 */ /* 0x040fe400078e0256 */
[C---:B------:R-:W-:Y:S02]  /*1ca0*/  IMAD R92, R124.reuse, R9, R92 ;  /* 0x000000097c5c7224 */ /* 0x040fe400078e025c */
[----:B------:R-:W-:Y:S02]  /*1cb0*/  IMAD R85, R124, R6, R85 ;  /* 0x000000067c557224 */ /* 0x000fe400078e0255 */
[----:B------:R-:W-:-:S04]  /*1cc0*/  IMAD.HI.U32 R5, R125, R79, RZ ;  /* 0x0000004f7d057227 */ /* 0x000fc800078e00ff */
[----:B------:R-:W-:-:S04]  /*1cd0*/  IMAD.HI.U32 R6, R125, R78, RZ ;  /* 0x0000004e7d067227 */ /* 0x000fc800078e00ff */
[----:B------:R-:W-:Y:S02]  /*1ce0*/  IMAD.MOV R9, RZ, RZ, -R4 ;  /* 0x000000ffff097224 */ /* 0x000fe400078e0a04 */
[C---:B------:R-:W-:Y:S02]  /*1cf0*/  IMAD R77, R124.reuse, R7, R77 ;  /* 0x000000077c4d7224 */ /* 0x040fe400078e024d */
[----:B------:R-:W-:Y:S02]  /*1d00*/  IMAD R112, R124, R13, R112 ;  /* 0x0000000d7c707224 */ /* 0x000fe400078e0270 */
[----:B------:R-:W-:Y:S02]  /*1d10*/  IMAD R7, R242, UR16, RZ ;  /* 0x00000010f2077c24 */ /* 0x000fe4000f8e02ff */
[----:B------:R-:W-:Y:S02]  /*1d20*/  IMAD.MOV R13, RZ, RZ, -R8 ;  /* 0x000000ffff0d7224 */ /* 0x000fe400078e0a08 */
[----:B------:R-:W-:-:S02]  /*1d30*/  IMAD R90, R124, R11, R90 ;  /* 0x0000000b7c5a7224 */ /* 0x000fc400078e025a */
[----:B------:R-:W-:-:S04]  /*1d40*/  IMAD.HI.U32 R8, R125, R83, RZ ;  /* 0x000000537d087227 */ /* 0x000fc800078e00ff */
[----:B------:R-:W-:Y:S02]  /*1d50*/  IMAD.MOV R5, RZ, RZ, -R5 ;  /* 0x000000ffff057224 */ /* 0x000fe400078e0a05 */
[----:B------:R-:W-:Y:S02]  /*1d60*/  IMAD.MOV R11, RZ, RZ, -R6 ;  /* 0x000000ffff0b7224 */ /* 0x000fe400078e0a06 */
[----:B------:R-:W-:Y:S02]  /*1d70*/  IMAD R82, R124, R9, R82 ;  /* 0x000000097c527224 */ /* 0x000fe400078e0252 */
[----:B------:R-:W-:Y:S02]  /*1d80*/  IMAD.U32 R9, RZ, RZ, UR16 ;  /* 0x00000010ff097e24 */ /* 0x000fe4000f8e00ff */
[----:B------:R-:W-:Y:S02]  /*1d90*/  IMAD R22, R22, 0x2, R7 ;  /* 0x0000000216167824 */ /* 0x000fe400078e0207 */
[----:B------:R-:W-:-:S02]  /*1da0*/  IMAD.MOV R8, RZ, RZ, -R8 ;  /* 0x000000ffff087224 */ /* 0x000fc400078e0a08 */
[C---:B------:R-:W-:Y:S02]  /*1db0*/  IMAD R79, R124.reuse, R5, R79 ;  /* 0x000000057c4f7224 */ /* 0x040fe400078e024f */
[----:B------:R-:W-:Y:S02]  /*1dc0*/  IMAD R78, R124, R11, R78 ;  /* 0x0000000b7c4e7224 */ /* 0x000fe400078e024e */
[----:B------:R-:W-:-:S04]  /*1dd0*/  IMAD.HI.U32 R5, R125, R72, RZ ;  /* 0x000000487d057227 */ /* 0x000fc800078e00ff */
[----:B------:R-:W-:Y:S02]  /*1de0*/  IMAD.U32 R11, RZ, RZ, UR16 ;  /* 0x00000010ff0b7e24 */ /* 0x000fe4000f8e00ff */
[----:B------:R-:W-:Y:S02]  /*1df0*/  IMAD R38, R9, 0x2, R22 ;  /* 0x0000000209267824 */ /* 0x000fe400078e0216 */
[----:B------:R-:W-:Y:S02]  /*1e00*/  IMAD R83, R124, R8, R83 ;  /* 0x000000087c537224 */ /* 0x000fe400078e0253 */
[----:B------:R-:W-:-:S04]  /*1e10*/  IMAD.HI.U32 R8, R125, R76, RZ ;  /* 0x0000004c7d087227 */ /* 0x000fc800078e00ff */
[----:B------:R-:W-:Y:S02]  /*1e20*/  IMAD.MOV R5, RZ, RZ, -R5 ;  /* 0x000000ffff057224 */ /* 0x000fe400078e0a05 */
[----:B------:R-:W-:Y:S02]  /*1e30*/  IMAD R54, R11, 0x2, R38 ;  /* 0x000000020b367824 */ /* 0x000fe400078e0226 */
[C---:B------:R-:W-:Y:S02]  /*1e40*/  IMAD R88, R124.reuse, R13, R88 ;  /* 0x0000000d7c587224 */ /* 0x040fe400078e0258 */
[----:B------:R-:W-:Y:S02]  /*1e50*/  IMAD.MOV R13, RZ, RZ, -R8 ;  /* 0x000000ffff0d7224 */ /* 0x000fe400078e0a08 */
[----:B------:R-:W-:Y:S02]  /*1e60*/  IMAD R72, R124, R5, R72 ;  /* 0x000000057c487224 */ /* 0x000fe400078e0248 */
[----:B------:R-:W-:-:S02]  /*1e70*/  IMAD.U32 R5, RZ, RZ, UR16 ;  /* 0x00000010ff057e24 */ /* 0x000fc4000f8e00ff */
[----:B------:R-:W-:Y:S02]  /*1e80*/  IMAD R8, R9, 0x2, R54 ;  /* 0x0000000209087824 */ /* 0x000fe400078e0236 */
[----:B------:R-:W-:Y:S02]  /*1e90*/  IMAD R15, R3, 0x40, R166 ;  /* 0x00000040030f7824 */ /* 0x000fe400078e02a6 */
[----:B------:R-:W-:Y:S02]  /*1ea0*/  IMAD R24, R5, 0x2, R8 ;  /* 0x0000000205187824 */ /* 0x000fe400078e0208 */
[----:B------:R-:W-:Y:S01]  /*1eb0*/  IMAD.HI.U32 R3, R125, R70, RZ ;  /* 0x000000467d037227 */ /* 0x000fe200078e00ff */
[----:B------:R-:W-:Y:S01]  /*1ec0*/  ISETP.GE.AND P3, PT, R15, RZ, PT ;  /* 0x000000ff0f00720c */ /* 0x000fe20003f66270 */
[----:B------:R0:W-:Y:S02]  /*1ed0*/  STL [R1+0x90], R15 ;  /* 0x0000900f01007387 */ /* 0x0001e40000100800 */
[----:B------:R-:W-:-:S02]  /*1ee0*/  IMAD R40, R9, 0x2, R24 ;  /* 0x0000000209287824 */ /* 0x000fc400078e0218 */
[----:B------:R-:W-:Y:S01]  /*1ef0*/  IMAD.MOV R3, RZ, RZ, -R3 ;  /* 0x000000ffff037224 */ /* 0x000fe200078e0a03 */
[----:B------:R1:W-:Y:S01]  /*1f00*/  STL [R1+0xb0], R178 ;  /* 0x0000b0b201007387 */ /* 0x0003e20000100800 */
[----:B------:R-:W-:Y:S01]  /*1f10*/  IMAD R10, R5, 0x4, R40 ;  /* 0x00000004050a7824 */ /* 0x000fe200078e0228 */
[----:B------:R-:W-:Y:S01]  /*1f20*/  IABS R5, R15 ;  /* 0x0000000f00057213 */ /* 0x000fe20000000000 */
[----:B------:R-:W-:Y:S01]  /*1f30*/  IMAD R70, R124, R3, R70 ;  /* 0x000000037c467224 */ /* 0x000fe200078e0246 */
[----:B------:R1:W-:Y:S01]  /*1f40*/  STL [R1+0xac], R177 ;  /* 0x0000acb101007387 */ /* 0x0003e20000100800 */
[----:B------:R-:W-:Y:S02]  /*1f50*/  IMAD R26, R11, 0x2, R10 ;  /* 0x000000020b1a7824 */ /* 0x000fe400078e020a */
[----:B------:R-:W-:Y:S01]  /*1f60*/  IMAD.HI.U32 R2, R2, R5, RZ ;  /* 0x0000000502027227 */ /* 0x000fe200078e00ff */
[----:B------:R1:W-:Y:S03]  /*1f70*/  STL [R1+0xa8], R176 ;  /* 0x0000a8b001007387 */ /* 0x0003e60000100800 */
[----:B------:R-:W-:-:S02]  /*1f80*/  IMAD R42, R9, 0x2, R26 ;  /* 0x00000002092a7824 */ /* 0x000fc400078e021a */
[----:B------:R-:W-:Y:S02]  /*1f90*/  IMAD.MOV R2, RZ, RZ, -R2 ;  /* 0x000000ffff027224 */ /* 0x000fe400078e0a02 */
[----:B------:R-:W-:Y:S02]  /*1fa0*/  IMAD R56, R11, 0x2, R42 ;  /* 0x000000020b387824 */ /* 0x000fe400078e022a */
[C---:B------:R-:W-:Y:S02]  /*1fb0*/  IMAD R3, R0.reuse, R2, R5 ;  /* 0x0000000200037224 */ /* 0x040fe400078e0205 */
[----:B------:R-:W-:Y:S02]  /*1fc0*/  IMAD R12, R9, 0x2, R56 ;  /* 0x00000002090c7824 */ /* 0x000fe400078e0238 */
[----:B------:R-:W-:Y:S01]  /*1fd0*/  IMAD.U32 R5, RZ, RZ, UR16 ;  /* 0x00000010ff057e24 */ /* 0x000fe2000f8e00ff */
[----:B------:R-:W-:Y:S01]  /*1fe0*/  ISETP.GT.U32.AND P1, PT, R0, R3, PT ;  /* 0x000000030000720c */ /* 0x000fe20003f24070 */
[----:B------:R-:W-:-:S02]  /*1ff0*/  IMAD R28, R11, 0x2, R12 ;  /* 0x000000020b1c7824 */ /* 0x000fc400078e020c */
[----:B------:R-:W-:Y:S02]  /*2000*/  IMAD R76, R124, R13, R76 ;  /* 0x0000000d7c4c7224 */ /* 0x000fe400078e024c */
[----:B------:R-:W-:Y:S02]  /*2010*/  IMAD R44, R5, 0x2, R28 ;  /* 0x00000002052c7824 */ /* 0x000fe400078e021c */
[----:B------:R-:W-:Y:S02]  /*2020*/  IMAD.U32 R13, RZ, RZ, UR16 ;  /* 0x00000010ff0d7e24 */ /* 0x000fe4000f8e00ff */
[----:B------:R-:W-:Y:S02]  /*2030*/  IMAD R14, R9, 0x4, R44 ;  /* 0x00000004090e7824 */ /* 0x000fe400078e022c */
[----:B------:R-:W-:-:S04]  /*2040*/  IMAD.HI.U32 R2, R125, R68, RZ ;  /* 0x000000447d027227 */ /* 0x000fc800078e00ff */
[----:B------:R-:W-:Y:S02]  /*2050*/  IMAD R30, R11, 0x2, R14 ;  /* 0x000000020b1e7824 */ /* 0x000fe400078e020e */
[----:B------:R-:W-:Y:S02]  /*2060*/  IMAD.MOV R5, RZ, RZ, -R2 ;  /* 0x000000ffff057224 */ /* 0x000fe400078e0a02 */
[----:B------:R-:W-:Y:S02]  /*2070*/  IMAD R46, R13, 0x2, R30 ;  /* 0x000000020d2e7824 */ /* 0x000fe400078e021e */
[----:B------:R-:W-:Y:S01]  /*2080*/  @!P1 IMAD.IADD R3, R3, 0x1, -R0 ;  /* 0x0000000103039824 */ /* 0x000fe200078e0a00 */
[----:B------:R-:W-:Y:S01]  /*2090*/  ISETP.NE.AND P1, PT, R74, RZ, PT ;  /* 0x000000ff4a00720c */ /* 0x000fe20003f25270 */
[----:B------:R-:W-:-:S03]  /*20a0*/  IMAD.HI.U32 R2, R125, R66, RZ ;  /* 0x000000427d027227 */ /* 0x000fc600078e00ff */
[----:B------:R-:W-:Y:S01]  /*20b0*/  ISETP.GT.U32.AND P2, PT, R0, R3, PT ;  /* 0x000000030000720c */ /* 0x000fe20003f44070 */
[----:B------:R-:W-:Y:S02]  /*20c0*/  IMAD R58, R9, 0x2, R46 ;  /* 0x00000002093a7824 */ /* 0x000fe400078e022e */
[C---:B------:R-:W-:Y:S02]  /*20d0*/  IMAD R68, R124.reuse, R5, R68 ;  /* 0x000000057c447224 */ /* 0x040fe400078e0244 */
[----:B------:R-:W-:Y:S02]  /*20e0*/  IMAD.MOV R5, RZ, RZ, -R2 ;  /* 0x000000ffff057224 */ /* 0x000fe400078e0a02 */
[----:B------:R-:W-:Y:S02]  /*20f0*/  IMAD R16, R11, 0x2, R58 ;  /* 0x000000020b107824 */ /* 0x000fe400078e023a */
[----:B------:R-:W-:Y:S02]  /*2100*/  IMAD R66, R124, R5, R66 ;  /* 0x000000057c427224 */ /* 0x000fe400078e0242 */
[----:B------:R-:W-:-:S02]  /*2110*/  IMAD.U32 R5, RZ, RZ, UR16 ;  /* 0x00000010ff057e24 */ /* 0x000fc4000f8e00ff */
[----:B------:R-:W-:Y:S02]  /*2120*/  IMAD R32, R9, 0x2, R16 ;  /* 0x0000000209207824 */ /* 0x000fe400078e0210 */
[----:B------:R-:W-:-:S04]  /*2130*/  IMAD.HI.U32 R4, R125, R73, RZ ;  /* 0x000000497d047227 */ /* 0x000fc800078e00ff */
[----:B------:R-:W-:Y:S02]  /*2140*/  IMAD R48, R5, 0x2, R32 ;  /* 0x0000000205307824 */ /* 0x000fe400078e0220 */
[----:B------:R-:W-:Y:S02]  /*2150*/  @!P2 IMAD.IADD R3, R3, 0x1, -R0 ;  /* 0x000000010303a824 */ /* 0x000fe400078e0a00 */
[----:B------:R-:W-:Y:S02]  /*2160*/  IMAD R18, R9, 0x4, R48 ;  /* 0x0000000409127824 */ /* 0x000fe400078e0230 */
[----:B------:R-:W-:Y:S02]  /*2170*/  IMAD.MOV R4, RZ, RZ, -R4 ;  /* 0x000000ffff047224 */ /* 0x000fe400078e0a04 */
[----:B------:R-:W-:Y:S01]  /*2180*/  @!P3 IMAD.MOV R3, RZ, RZ, -R3 ;  /* 0x000000ffff03b224 */ /* 0x000fe200078e0a03 */
[----:B------:R-:W-:Y:S01]  /*2190*/  @!P1 LOP3.LUT R3, RZ, R74, RZ, 0x33, !PT ;  /* 0x0000004aff039212 */ /* 0x000fe200078e33ff */
[----:B------:R-:W-:Y:S01]  /*21a0*/  IMAD R34, R5, 0x2, R18 ;  /* 0x0000000205227824 */ /* 0x000fe200078e0212 */
[----:B------:R-:W-:Y:S01]  /*21b0*/  ISETP.NE.U32.AND P3, PT, R238, RZ, PT ;  /* 0x000000ffee00720c */ /* 0x000fe20003f65070 */
[----:B------:R-:W-:Y:S01]  /*21c0*/  IMAD R73, R124, R4, R73 ;  /* 0x000000047c497224 */ /* 0x000fe200078e0249 */
[----:B------:R-:W-:Y:S01]  /*21d0*/  PRMT R74, RZ, 0x7610, R74 ;  /* 0x00007610ff4a7816 */ /* 0x000fe2000000004a */
[----:B------:R-:W-:-:S04]  /*21e0*/  IMAD.HI.U32 R4, R125, R69, RZ ;  /* 0x000000457d047227 */ /* 0x000fc800078e00ff */
[----:B------:R-:W-:Y:S02]  /*21f0*/  IMAD R50, R9, 0x2, R34 ;  /* 0x0000000209327824 */ /* 0x000fe400078e0222 */
[----:B------:R-:W-:Y:S01]  /*2200*/  IMAD R0, R3, UR4, RZ ;  /* 0x0000000403007c24 */ /* 0x000fe2000f8e02ff */
[----:B------:R-:W-:Y:S01]  /*2210*/  USHF.L.U32 UR4, UR8, 0x15, URZ ;  /* 0x0000001508047899 */ /* 0x000fe200080006ff */
[----:B------:R-:W-:Y:S02]  /*2220*/  IMAD.MOV R4, RZ, RZ, -R4 ;  /* 0x000000ffff047224 */ /* 0x000fe400078e0a04 */
[----:B------:R-:W-:Y:S01]  /*2230*/  IMAD R60, R5, 0x2, R50 ;  /* 0x00000002053c7824 */ /* 0x000fe200078e0232 */
[C---:B------:R-:W-:Y:S01]  /*2240*/  IADD3 R59, P1, PT, R0.reuse, UR20, RZ ;  /* 0x00000014003b7c10 */ /* 0x040fe2000ff3e0ff */
[----:B------:R-:W-:Y:S01]  /*2250*/  IMAD.HI.U32 R6, R125, R71, RZ ;  /* 0x000000477d067227 */ /* 0x000fe200078e00ff */
[----:B------:R-:W-:Y:S02]  /*2260*/  ULOP3.LUT UR4, UR4, 0x600000, URZ, 0xc0, !UPT ;  /* 0x0060000004047892 */ /* 0x000fe4000f8ec0ff */
[----:B------:R-:W-:Y:S01]  /*2270*/  LEA.HI.X.SX32 R81, R0, UR21, 0x1, P1 ;  /* 0x0000001500517c11 */ /* 0x000fe200088f0eff */
[----:B------:R-:W-:Y:S01]  /*2280*/  IMAD R69, R124, R4, R69 ;  /* 0x000000047c457224 */ /* 0x000fe200078e0245 */
[----:B------:R-:W-:Y:S01]  /*2290*/  IADD3 R0, P1, PT, R7, R59, RZ ;  /* 0x0000003b07007210 */ /* 0x000fe20007f3e0ff */
[----:B------:R-:W-:Y:S01]  /*22a0*/  IMAD.HI.U32 R4, R125, R67, RZ ;  /* 0x000000437d047227 */ /* 0x000fe200078e00ff */
[----:B------:R-:W-:-:S02]  /*22b0*/  IADD3 R2, P4, PT, R8, R59, RZ ;  /* 0x0000003b08027210 */ /* 0x000fc40007f9e0ff */
[----:B------:R-:W-:Y:S01]  /*22c0*/  IADD3 R3, P2, PT, R10, R59, RZ ;  /* 0x0000003b0a037210 */ /* 0x000fe20007f5e0ff */
[----:B------:R-:W-:Y:S01]  /*22d0*/  IMAD R20, R9, 0x2, R60 ;  /* 0x0000000209147824 */ /* 0x000fe200078e023c */
[----:B------:R-:W-:Y:S01]  /*22e0*/  LEA.HI.X.SX32 R8, R8, R81, 0x1, P4 ;  /* 0x0000005108087211 */ /* 0x000fe200020f0eff */
[----:B------:R-:W-:Y:S01]  /*22f0*/  IMAD.MOV R6, RZ, RZ, -R6 ;  /* 0x000000ffff067224 */ /* 0x000fe200078e0a06 */
[----:B------:R-:W-:Y:S01]  /*2300*/  IADD3 R9, P4, PT, R18, R59, RZ ;  /* 0x0000003b12097210 */ /* 0x000fe20007f9e0ff */
[----:B------:R-:W-:Y:S01]  /*2310*/  IMAD.MOV R4, RZ, RZ, -R4 ;  /* 0x000000ffff047224 */ /* 0x000fe200078e0a04 */
[----:B------:R-:W-:Y:S01]  /*2320*/  LEA.HI.X.SX32 R10, R10, R81, 0x1, P2 ;  /* 0x000000510a0a7211 */ /* 0x000fe200010f0eff */
[----:B------:R-:W-:Y:S01]  /*2330*/  IMAD R36, R11, 0x2, R20 ;  /* 0x000000020b247824 */ /* 0x000fe200078e0214 */
[----:B------:R-:W-:Y:S01]  /*2340*/  IADD3 R11, P2, PT, R20, R59, RZ ;  /* 0x0000003b140b7210 */ /* 0x000fe20007f5e0ff */
[C---:B------:R-:W-:Y:S01]  /*2350*/  IMAD R71, R124.reuse, R6, R71 ;  /* 0x000000067c477224 */ /* 0x040fe200078e0247 */
[----:B------:R-:W-:Y:S01]  /*2360*/  LEA.HI.X.SX32 R6, R7, R81, 0x1, P1 ;  /* 0x0000005107067211 */ /* 0x000fe200008f0eff */
[----:B------:R-:W-:Y:S01]  /*2370*/  IMAD R67, R124, R4, R67 ;  /* 0x000000047c437224 */ /* 0x000fe200078e0243 */
[-C--:B------:R-:W-:Y:S01]  /*2380*/  IADD3 R4, P6, PT, R12, R59.reuse, RZ ;  /* 0x0000003b0c047210 */ /* 0x080fe20007fde0ff */
[----:B------:R-:W-:Y:S01]  /*2390*/  IMAD R52, R5, 0x2, R36 ;  /* 0x0000000205347824 */ /* 0x000fe200078e0224 */
[----:B------:R-:W-:-:S02]  /*23a0*/  IADD3 R5, P5, PT, R14, R59, RZ ;  /* 0x0000003b0e057210 */ /* 0x000fc40007fbe0ff */
[----:B------:R-:W-:Y:S02]  /*23b0*/  IADD3 R7, P1, PT, R16, R59, RZ ;  /* 0x0000003b10077210 */ /* 0x000fe40007f3e0ff */
[-C--:B------:R-:W-:Y:S02]  /*23c0*/  LEA.HI.X.SX32 R12, R12, R81.reuse, 0x1, P6 ;  /* 0x000000510c0c7211 */ /* 0x080fe400030f0eff */
[-C--:B------:R-:W-:Y:S02]  /*23d0*/  LEA.HI.X.SX32 R14, R14, R81.reuse, 0x1, P5 ;  /* 0x000000510e0e7211 */ /* 0x080fe400028f0eff */
[----:B------:R-:W-:Y:S02]  /*23e0*/  LEA.HI.X.SX32 R16, R16, R81, 0x1, P1 ;  /* 0x0000005110107211 */ /* 0x000fe400008f0eff */
[-C--:B------:R-:W-:Y:S02]  /*23f0*/  IADD3 R13, P6, PT, R22, R59.reuse, RZ ;  /* 0x0000003b160d7210 */ /* 0x080fe40007fde0ff */
[----:B0-----:R-:W-:-:S02]  /*2400*/  IADD3 R15, P5, PT, R24, R59, RZ ;  /* 0x0000003b180f7210 */ /* 0x001fc40007fbe0ff */
[----:B------:R-:W-:Y:S02]  /*2410*/  IADD3 R17, P1, PT, R26, R59, RZ ;  /* 0x0000003b1a117210 */ /* 0x000fe40007f3e0ff */
[----:B------:R-:W-:Y:S02]  /*2420*/  LEA.HI.X.SX32 R18, R18, R81, 0x1, P4 ;  /* 0x0000005112127211 */ /* 0x000fe400020f0eff */
[----:B------:R-:W-:Y:S02]  /*2430*/  IADD3 R19, P4, PT, R28, R59, RZ ;  /* 0x0000003b1c137210 */ /* 0x000fe40007f9e0ff */
[-C--:B------:R-:W-:Y:S02]  /*2440*/  LEA.HI.X.SX32 R20, R20, R81.reuse, 0x1, P2 ;  /* 0x0000005114147211 */ /* 0x080fe400010f0eff */
[-C--:B------:R-:W-:Y:S02]  /*2450*/  LEA.HI.X.SX32 R22, R22, R81.reuse, 0x1, P6 ;  /* 0x0000005116167211 */ /* 0x080fe400030f0eff */
[----:B------:R-:W-:-:S02]  /*2460*/  LEA.HI.X.SX32 R24, R24, R81, 0x1, P5 ;  /* 0x0000005118187211 */ /* 0x000fc400028f0eff */
[----:B------:R-:W-:Y:S02]  /*2470*/  LEA.HI.X.SX32 R26, R26, R81, 0x1, P1 ;  /* 0x000000511a1a7211 */ /* 0x000fe400008f0eff */
[-C--:B------:R-:W-:Y:S02]  /*2480*/  IADD3 R21, P2, PT, R30, R59.reuse, RZ ;  /* 0x0000003b1e157210 */ /* 0x080fe40007f5e0ff */
[-C--:B------:R-:W-:Y:S02]  /*2490*/  IADD3 R23, P6, PT, R32, R59.reuse, RZ ;  /* 0x0000003b20177210 */ /* 0x080fe40007fde0ff */
[-C--:B------:R-:W-:Y:S02]  /*24a0*/  IADD3 R25, P5, PT, R34, R59.reuse, RZ ;  /* 0x0000003b22197210 */ /* 0x080fe40007fbe0ff */
[----:B------:R-:W-:Y:S02]  /*24b0*/  IADD3 R27, P1, PT, R36, R59, RZ ;  /* 0x0000003b241b7210 */ /* 0x000fe40007f3e0ff */
[----:B------:R-:W-:-:S02]  /*24c0*/  LEA.HI.X.SX32 R28, R28, R81, 0x1, P4 ;  /* 0x000000511c1c7211 */ /* 0x000fc400020f0eff */
[----:B------:R-:W-:Y:S02]  /*24d0*/  IADD3 R29, P4, PT, R38, R59, RZ ;  /* 0x0000003b261d7210 */ /* 0x000fe40007f9e0ff */
[-C--:B------:R-:W-:Y:S02]  /*24e0*/  LEA.HI.X.SX32 R30, R30, R81.reuse, 0x1, P2 ;  /* 0x000000511e1e7211 */ /* 0x080fe400010f0eff */
[-C--:B------:R-:W-:Y:S02]  /*24f0*/  LEA.HI.X.SX32 R32, R32, R81.reuse, 0x1, P6 ;  /* 0x0000005120207211 */ /* 0x080fe400030f0eff */
[-C--:B------:R-:W-:Y:S02]  /*2500*/  LEA.HI.X.SX32 R34, R34, R81.reuse, 0x1, P5 ;  /* 0x0000005122227211 */ /* 0x080fe400028f0eff */
[----:B------:R-:W-:Y:S02]  /*2510*/  LEA.HI.X.SX32 R36, R36, R81, 0x1, P1 ;  /* 0x0000005124247211 */ /* 0x000fe400008f0eff */
[----:B------:R-:W-:-:S02]  /*2520*/  IADD3 R31, P2, PT, R40, R59, RZ ;  /* 0x0000003b281f7210 */ /* 0x000fc40007f5e0ff */
[-C--:B------:R-:W-:Y:S02]  /*2530*/  IADD3 R33, P6, PT, R42, R59.reuse, RZ ;  /* 0x0000003b2a217210 */ /* 0x080fe40007fde0ff */
[-C--:B------:R-:W-:Y:S02]  /*2540*/  IADD3 R35, P5, PT, R44, R59.reuse, RZ ;  /* 0x0000003b2c237210 */ /* 0x080fe40007fbe0ff */
[----:B------:R-:W-:Y:S02]  /*2550*/  IADD3 R37, P1, PT, R46, R59, RZ ;  /* 0x0000003b2e257210 */ /* 0x000fe40007f3e0ff */
[----:B------:R-:W-:Y:S02]  /*2560*/  LEA.HI.X.SX32 R38, R38, R81, 0x1, P4 ;  /* 0x0000005126267211 */ /* 0x000fe400020f0eff */
[----:B------:R-:W-:Y:S02]  /*2570*/  IADD3 R39, P4, PT, R48, R59, RZ ;  /* 0x0000003b30277210 */ /* 0x000fe40007f9e0ff */
[----:B------:R-:W-:-:S02]  /*2580*/  LEA.HI.X.SX32 R40, R40, R81, 0x1, P2 ;  /* 0x0000005128287211 */ /* 0x000fc400010f0eff */
[-C--:B------:R-:W-:Y:S02]  /*2590*/  LEA.HI.X.SX32 R42, R42, R81.reuse, 0x1, P6 ;  /* 0x000000512a2a7211 */ /* 0x080fe400030f0eff */
[-C--:B------:R-:W-:Y:S02]  /*25a0*/  LEA.HI.X.SX32 R44, R44, R81.reuse, 0x1, P5 ;  /* 0x000000512c2c7211 */ /* 0x080fe400028f0eff */
[----:B------:R-:W-:Y:S02]  /*25b0*/  LEA.HI.X.SX32 R46, R46, R81, 0x1, P1 ;  /* 0x000000512e2e7211 */ /* 0x000fe400008f0eff */
[-C--:B------:R-:W-:Y:S02]  /*25c0*/  IADD3 R41, P2, PT, R50, R59.reuse, RZ ;  /* 0x0000003b32297210 */ /* 0x080fe40007f5e0ff */
[-C--:B------:R-:W-:Y:S02]  /*25d0*/  IADD3 R43, P6, PT, R52, R59.reuse, RZ ;  /* 0x0000003b342b7210 */ /* 0x080fe40007fde0ff */
[----:B------:R-:W-:-:S02]  /*25e0*/  IADD3 R45, P5, PT, R54, R59, RZ ;  /* 0x0000003b362d7210 */ /* 0x000fc40007fbe0ff */
        /* <DEDUP_REMOVED lines=16> */
[-C--:B------:R-:W-:Y:S02]  /*26f0*/  LEA.HI.X.SX32 R63, R63, R81.reuse, 0x1, P1 ;  /* 0x000000513f3f7211 */ /* 0x080fe400008f0eff */
[----:B------:R-:W-:Y:S01]  /*2700*/  LEA.HI.X.SX32 R64, R64, R81, 0x1, P4 ;  /* 0x0000005140407211 */ /* 0x000fe200020f0eff */
[----:B-1----:R-:W-:Y:S06]  /*2710*/  BRA.U UP0, `(.L_x_5) ;  /* 0x0000000100187547 */ /* 0x002fec000b800000 */
[----:B------:R-:W-:Y:S01]  /*2720*/  ELECT P1, URZ, PT ;  /* 0x0000000000ff782f */ /* 0x000fe20003820000 */
[----:B------:R-:W-:Y:S01]  /*2730*/  IMAD.MOV.U32 R80, RZ, RZ, 0x1 ;  /* 0x00000001ff507424 */ /* 0x000fe200078e00ff */
[----:B------:R-:W-:Y:S01]  /*2740*/  UMOV UR6, 0x40 ;  /* 0x0000004000067882 */ /* 0x000fe20000000000 */
[----:B------:R-:W-:Y:S01]  /*2750*/  UVIRTCOUNT.DEALLOC.SMPOOL 0x80 ;  /* 0x000000800000784c */ /* 0x000fe20000000000 */
[----:B------:R-:W-:-:S09]  /*2760*/  ULEA UR6, UR5, UR6, 0x18 ;  /* 0x0000000605067291 */ /* 0x000fd2000f8ec0ff */
[----:B------:R0:W-:Y:S03]  /*2770*/  @P1 STS.U8 [UR6], R80 ;  /* 0x00000050ff001988 */ /* 0x0001e60008000006 */
.L_x_5:
[----:B------:R-:W-:Y:S01]  /*2780*/  UIADD3 UR14, UPT, UPT, UR12, UR4, URZ ;  /* 0x000000040c0e7290 */ /* 0x000fe2000fffe0ff */
[C---:B------:R-:W-:Y:S01]  /*2790*/  LOP3.LUT R162, R242.reuse, 0x8, RZ, 0xfc, !PT ;  /* 0x00000008f2a27812 */ /* 0x040fe200078efcff */
[----:B------:R-:W-:Y:S01]  /*27a0*/  VOTEU.ALL UP2, P3 ;  /* 0x0000000000ff7886 */ /* 0x000fe20001840000 */
[----:B------:R-:W-:Y:S01]  /*27b0*/  VOTEU.ALL UP3, P3 ;  /* 0x0000000000ff7886 */ /* 0x000fe20001860000 */
[----:B------:R-:W-:Y:S02]  /*27c0*/  PLOP3.LUT P1, PT, PT, PT, UP1, 0x80, 0x8 ;  /* 0x000000000008781c */ /* 0x000fe40003f2f018 */
[----:B------:R-:W-:Y:S01]  /*27d0*/  LOP3.LUT R81, R242, 0x10, RZ, 0xfc, !PT ;  /* 0x00000010f2517812 */ /* 0x000fe200078efcff */
[----:B------:R-:W-:-:S04]  /*27e0*/  @!UP2 UIADD3 UR4, UPT, UPT, -UR7, 0x100000, URZ ;  /* 0x001000000704a890 */ /* 0x000fc8000fffe1ff */
[----:B------:R-:W-:Y:S02]  /*27f0*/  @!UP2 USHF.L.U32 UR5, UR4, 0xb, URZ ;  /* 0x0000000b0405a899 */ /* 0x000fe400080006ff */
[----:B------:R-:W-:Y:S01]  /*2800*/  @!UP2 USHF.L.U32 UR4, UR4, 0x1, URZ ;  /* 0x000000010404a899 */ /* 0x000fe200080006ff */
[----:B------:R-:W-:Y:S01]  /*2810*/  STTM.16dp32bit_t0_t15.x64 tmem[UR14], RZ ;  /* 0x000000ff000079ed */ /* 0x000fe20008b0000e */
[----:B------:R-:W-:Y:S01]  /*2820*/  STTM.16dp32bit_t16_t31.x64 tmem[UR14+0x40], RZ ;  /* 0x000040ff000079ed */ /* 0x000fe20008b2000e */
[----:B------:R-:W1:Y:S02]  /*2830*/  FENCE.VIEW.ASYNC.T ;  /* 0x00000000000073c6 */ /* 0x000e640000000200 */
[----:B-1----:R-:W-:Y:S01]  /*2840*/  BAR.SYNC.DEFER_BLOCKING 0x0 ;  /* 0x0000000000007b1d */ /* 0x002fe20000010000 */
[----:B------:R-:W-:Y:S02]  /*2850*/  ISETP.LT.AND P1, PT, R162, UR30, P1 ;  /* 0x0000001ea2007c0c */ /* 0x000fe40008f21270 */
[----:B0-----:R-:W-:-:S02]  /*2860*/  LOP3.LUT R80, R242, 0x18, RZ, 0xfc, !PT ;  /* 0x00000018f2507812 */ /* 0x001fc400078efcff */
[----:B------:R-:W-:Y:S02]  /*2870*/  PLOP3.LUT P2, PT, PT, PT, UP1, 0x80, 0x8 ;  /* 0x000000000008781c */ /* 0x000fe40003f4f018 */
[----:B------:R-:W-:Y:S02]  /*2880*/  PLOP3.LUT P4, PT, PT, PT, UP1, 0x80, 0x8 ;  /* 0x000000000008781c */ /* 0x000fe40003f8f018 */
[----:B------:R-:W-:Y:S01]  /*2890*/  ISETP.LT.AND P2, PT, R81, UR30, P2 ;  /* 0x0000001e51007c0c */ /* 0x000fe20009741270 */
[----:B------:R-:W-:Y:S01]  /*28a0*/  @P0 IMAD.MOV.U32 R81, RZ, RZ, R6 ;  /* 0x000000ffff510224 */ /* 0x000fe200078e0006 */
[----:B------:R-:W-:Y:S01]  /*28b0*/  ISETP.LT.AND P4, PT, R80, UR30, P4 ;  /* 0x0000001e50007c0c */ /* 0x000fe2000a781270 */
[----:B------:R-:W-:Y:S01]  /*28c0*/  @P0 IMAD.MOV.U32 R80, RZ, RZ, R0 ;  /* 0x000000ffff500224 */ /* 0x000fe200078e0000 */
[----:B------:R-:W0:Y:S02]  /*28d0*/  FENCE.VIEW.ASYNC.S ;  /* 0x00000000000073c6 */ /* 0x000e240000000000 */
[----:B0-----:R0:W1:Y:S02]  /*28e0*/  @!UP3 SYNCS.EXCH.64 URZ, [UR10], UR4 ;  /* 0x000000040affb5b2 */ /* 0x0010640008000100 */
[----:B-1----:R-:W-:Y:S01]  /*28f0*/  BAR.SYNC.DEFER_BLOCKING 0x0 ;  /* 0x0000000000007b1d */ /* 0x002fe20000010000 */
[----:B------:R-:W-:-:S02]  /*2900*/  PRMT R126, RZ, 0x7610, R126 ;  /* 0x00007610ff7e7816 */ /* 0x000fc4000000007e */
[----:B------:R-:W-:Y:S02]  /*2910*/  PRMT R127, RZ, 0x7610, R127 ;  /* 0x00007610ff7f7816 */ /* 0x000fe4000000007f */
[----:B------:R-:W-:Y:S02]  /*2920*/  LOP3.LUT R252, R242, 0x20, RZ, 0xfc, !PT ;  /* 0x00000020f2fc7812 */ /* 0x000fe400078efcff */
[----:B------:R-:W-:Y:S01]  /*2930*/  PRMT R128, RZ, 0x7610, R128 ;  /* 0x00007610ff807816 */ /* 0x000fe20000000080 */
[----:B------:R1:W2:Y:S01]  /*2940*/  @P0 LDG.E.U8 R74, desc[UR26][R80.64] ;  /* 0x0000001a504a0981 */ /* 0x0002a2000c1e1100 */
[----:B------:R-:W-:-:S04]  /*2950*/  PLOP3.LUT P0, PT, PT, PT, UP1, 0x80, 0x8 ;  /* 0x000000000008781c */ /* 0x000fc80003f0f018 */
[----:B------:R-:W-:Y:S01]  /*2960*/  ISETP.LT.AND P0, PT, R252, UR30, P0 ;  /* 0x0000001efc007c0c */ /* 0x000fe20008701270 */
[----:B-1----:R-:W-:Y:S02]  /*2970*/  @P1 IMAD.MOV.U32 R80, RZ, RZ, R2 ;  /* 0x000000ffff501224 */ /* 0x002fe400078e0002 */
[----:B------:R-:W-:-:S05]  /*2980*/  @P1 IMAD.MOV.U32 R81, RZ, RZ, R8 ;  /* 0x000000ffff511224 */ /* 0x000fca00078e0008 */
[----:B------:R1:W3:Y:S02]  /*2990*/  @P1 LDG.E.U8 R126, desc[UR26][R80.64] ;  /* 0x0000001a507e1981 */ /* 0x0002e4000c1e1100 */
[----:B-1----:R-:W-:Y:S02]  /*29a0*/  @P2 IMAD.MOV.U32 R80, RZ, RZ, R3 ;  /* 0x000000ffff502224 */ /* 0x002fe400078e0003 */
[----:B------:R-:W-:-:S05]  /*29b0*/  @P2 IMAD.MOV.U32 R81, RZ, RZ, R10 ;  /* 0x000000ffff512224 */ /* 0x000fca00078e000a */
[----:B------:R1:W4:Y:S01]  /*29c0*/  @P2 LDG.E.U8 R127, desc[UR26][R80.64] ;  /* 0x0000001a507f2981 */ /* 0x000322000c1e1100 */
[----:B------:R-:W-:Y:S01]  /*29d0*/  LOP3.LUT R248, R242, 0x28, RZ, 0xfc, !PT ;  /* 0x00000028f2f87812 */ /* 0x000fe200078efcff */
[----:B-1----:R-:W-:Y:S02]  /*29e0*/  @P4 IMAD.MOV.U32 R80, RZ, RZ, R4 ;  /* 0x000000ffff504224 */ /* 0x002fe400078e0004 */
[----:B------:R-:W-:-:S05]  /*29f0*/  @P4 IMAD.MOV.U32 R81, RZ, RZ, R12 ;  /* 0x000000ffff514224 */ /* 0x000fca00078e000c */
[----:B------:R1:W5:Y:S01]  /*2a00*/  @P4 LDG.E.U8 R128, desc[UR26][R80.64] ;  /* 0x0000001a50804981 */ /* 0x000362000c1e1100 */
[----:B------:R-:W-:Y:S02]  /*2a10*/  PLOP3.LUT P4, PT, PT, PT, UP1, 0x80, 0x8 ;  /* 0x000000000008781c */ /* 0x000fe40003f8f018 */
[----:B------:R-:W-:Y:S02]  /*2a20*/  PRMT R130, RZ, 0x7610, R130 ;  /* 0x00007610ff827816 */ /* 0x000fe40000000082 */
[----:B------:R-:W-:Y:S02]  /*2a30*/  ISETP.LT.AND P4, PT, R248, UR30, P4 ;  /* 0x0000001ef8007c0c */ /* 0x000fe4000a781270 */
[----:B------:R-:W-:Y:S02]  /*2a40*/  LOP3.LUT R245, R242, 0x30, RZ, 0xfc, !PT ;  /* 0x00000030f2f57812 */ /* 0x000fe400078efcff */
[----:B------:R-:W-:Y:S01]  /*2a50*/  PLOP3.LUT P2, PT, PT, PT, UP1, 0x80, 0x8 ;  /* 0x000000000008781c */ /* 0x000fe20003f4f018 */
[----:B-1----:R-:W-:-:S02]  /*2a60*/  @P0 IMAD.MOV.U32 R80, RZ, RZ, R5 ;  /* 0x000000ffff500224 */ /* 0x002fc400078e0005 */
[----:B------:R-:W-:Y:S01]  /*2a70*/  @P0 IMAD.MOV.U32 R81, RZ, RZ, R14 ;  /* 0x000000ffff510224 */ /* 0x000fe200078e000e */
[----:B------:R-:W-:Y:S02]  /*2a80*/  ISETP.LT.AND P2, PT, R245, UR30, P2 ;  /* 0x0000001ef5007c0c */ /* 0x000fe40009741270 */
[----:B------:R-:W-:Y:S02]  /*2a90*/  LOP3.LUT R241, R242, 0x38, RZ, 0xfc, !PT ;  /* 0x00000038f2f17812 */ /* 0x000fe400078efcff */
[----:B------:R1:W2:Y:S01]  /*2aa0*/  @P0 LDG.E.U8 R130, desc[UR26][R80.64] ;  /* 0x0000001a50820981 */ /* 0x0002a2000c1e1100 */
[----:B------:R-:W-:Y:S02]  /*2ab0*/  PLOP3.LUT P0, PT, PT, PT, UP1, 0x80, 0x8 ;  /* 0x000000000008781c */ /* 0x000fe40003f0f018 */
[----:B------:R-:W-:Y:S02]  /*2ac0*/  PRMT R132, RZ, 0x7610, R132 ;  /* 0x00007610ff847816 */ /* 0x000fe40000000084 */
[----:B------:R-:W-:-:S02]  /*2ad0*/  ISETP.LT.AND P0, PT, R241, UR30, P0 ;  /* 0x0000001ef1007c0c */ /* 0x000fc40008701270 */
[----:B------:R-:W-:Y:S02]  /*2ae0*/  LOP3.LUT R164, R242, 0x2, RZ, 0xfc, !PT ;  /* 0x00000002f2a47812 */ /* 0x000fe400078efcff */
[----:B------:R-:W-:Y:S01]  /*2af0*/  PLOP3.LUT P1, PT, PT, PT, UP1, 0x80, 0x8 ;  /* 0x000000000008781c */ /* 0x000fe20003f2f018 */
[----:B-1----:R-:W-:Y:S01]  /*2b00*/  @P4 IMAD.MOV.U32 R80, RZ, RZ, R7 ;  /* 0x000000ffff504224 */ /* 0x002fe200078e0007 */
[----:B------:R-:W-:Y:S01]  /*2b10*/  PRMT R131, RZ, 0x7610, R131 ;  /* 0x00007610ff837816 */ /* 0x000fe20000000083 */
[----:B------:R-:W-:Y:S01]  /*2b20*/  @P4 IMAD.MOV.U32 R81, RZ, RZ, R16 ;  /* 0x000000ffff514224 */ /* 0x000fe200078e0010 */
[----:B------:R-:W-:Y:S02]  /*2b30*/  ISETP.LT.AND P1, PT, R164, UR30, P1 ;  /* 0x0000001ea4007c0c */ /* 0x000fe40008f21270 */
[----:B------:R-:W-:Y:S02]  /*2b40*/  LOP3.LUT R162, R242, 0xa, RZ, 0xfc, !PT ;  /* 0x0000000af2a27812 */ /* 0x000fe400078efcff */
[----:B------:R1:W2:Y:S01]  /*2b50*/  @P4 LDG.E.U8 R132, desc[UR26][R80.64] ;  /* 0x0000001a50844981 */ /* 0x0002a2000c1e1100 */
[----:B------:R-:W-:-:S02]  /*2b60*/  PLOP3.LUT P5, PT, PT, PT, UP1, 0x80, 0x8 ;  /* 0x000000000008781c */ /* 0x000fc40003faf018 */
[----:B------:R-:W-:Y:S02]  /*2b70*/  PRMT R134, RZ, 0x7610, R134 ;  /* 0x00007610ff867816 */ /* 0x000fe40000000086 */
[----:B------:R-:W-:Y:S01]  /*2b80*/  ISETP.LT.AND P5, PT, R162, UR30, P5 ;  /* 0x0000001ea2007c0c */ /* 0x000fe2000afa1270 */
[----:B-1----:R-:W-:Y:S02]  /*2b90*/  @P2 IMAD.MOV.U32 R80, RZ, RZ, R9 ;  /* 0x000000ffff502224 */ /* 0x002fe400078e0009 */
[----:B------:R-:W-:Y:S01]  /*2ba0*/  @P2 IMAD.MOV.U32 R81, RZ, RZ, R18 ;  /* 0x000000ffff512224 */ /* 0x000fe200078e0012 */
[----:B------:R-:W-:-:S04]  /*2bb0*/  LOP3.LUT R162, R242, 0x12, RZ, 0xfc, !PT ;  /* 0x00000012f2a27812 */ /* 0x000fc800078efcff */
[----:B------:R1:W2:Y:S01]  /*2bc0*/  @P2 LDG.E.U8 R131, desc[UR26][R80.64] ;  /* 0x0000001a50832981 */ /* 0x0002a2000c1e1100 */
[----:B------:R-:W-:Y:S02]  /*2bd0*/  PLOP3.LUT P2, PT, PT, PT, UP1, 0x80, 0x8 ;  /* 0x000000000008781c */ /* 0x000fe40003f4f018 */
[----:B------:R-:W-:Y:S02]  /*2be0*/  PRMT R133, RZ, 0x7610, R133 ;  /* 0x00007610ff857816 */ /* 0x000fe40000000085 */
[----:B------:R-:W-:Y:S01]  /*2bf0*/  ISETP.LT.AND P2, PT, R162, UR30, P2 ;  /* 0x0000001ea2007c0c */ /* 0x000fe20009741270 */
[----:B-1----:R-:W-:Y:S02]  /*2c00*/  @P0 IMAD.MOV.U32 R80, RZ, RZ, R11 ;  /* 0x000000ffff500224 */ /* 0x002fe400078e000b */
[----:B------:R-:W-:-:S05]  /*2c10*/  @P0 IMAD.MOV.U32 R81, RZ, RZ, R20 ;  /* 0x000000ffff510224 */ /* 0x000fca00078e0014 */
[----:B------:R1:W2:Y:S01]  /*2c20*/  @P0 LDG.E.U8 R134, desc[UR26][R80.64] ;  /* 0x0000001a50860981 */ /* 0x0002a2000c1e1100 */
[----:B------:R-:W-:Y:S01]  /*2c30*/  PRMT R135, RZ, 0x7610, R135 ;  /* 0x00007610ff877816 */ /* 0x000fe20000000087 */
[----:B-1----:R-:W-:Y:S02]  /*2c40*/  @P1 IMAD.MOV.U32 R80, RZ, RZ, R13 ;  /* 0x000000ffff501224 */ /* 0x002fe400078e000d */
[----:B------:R-:W-:Y:S01]  /*2c50*/  @P1 IMAD.MOV.U32 R81, RZ, RZ, R22 ;  /* 0x000000ffff511224 */ /* 0x000fe200078e0016 */
[----:B------:R-:W-:-:S04]  /*2c60*/  LOP3.LUT R162, R242, 0x1a, RZ, 0xfc, !PT ;  /* 0x0000001af2a27812 */ /* 0x000fc800078efcff */
[----:B------:R1:W2:Y:S01]  /*2c70*/  @P1 LDG.E.U8 R133, desc[UR26][R80.64] ;  /* 0x0000001a50851981 */ /* 0x0002a2000c1e1100 */
[----:B------:R-:W-:Y:S02]  /*2c80*/  PLOP3.LUT P4, PT, PT, PT, UP1, 0x80, 0x8 ;  /* 0x000000000008781c */ /* 0x000fe40003f8f018 */
[----:B------:R-:W-:Y:S01]  /*2c90*/  PRMT R136, RZ, 0x7610, R136 ;  /* 0x00007610ff887816 */ /* 0x000fe20000000088 */
[----:B-1----:R-:W-:Y:S02]  /*2ca0*/  @P5 IMAD.MOV.U32 R80, RZ, RZ, R15 ;  /* 0x000000ffff505224 */ /* 0x002fe400078e000f */
[----:B------:R-:W-:Y:S01]  /*2cb0*/  @P5 IMAD.MOV.U32 R81, RZ, RZ, R24 ;  /* 0x000000ffff515224 */ /* 0x000fe200078e0018 */
[----:B------:R-:W-:-:S04]  /*2cc0*/  ISETP.LT.AND P4, PT, R162, UR30, P4 ;  /* 0x0000001ea2007c0c */ /* 0x000fc8000a781270 */
[----:B------:R1:W2:Y:S01]  /*2cd0*/  @P5 LDG.E.U8 R135, desc[UR26][R80.64] ;  /* 0x0000001a50875981 */ /* 0x0002a2000c1e1100 */
[C---:B------:R-:W-:Y:S02]  /*2ce0*/  LOP3.LUT R251, R242.reuse, 0x22, RZ, 0xfc, !PT ;  /* 0x00000022f2fb7812 */ /* 0x040fe400078efcff */
[----:B------:R-:W-:Y:S01]  /*2cf0*/  PLOP3.LUT P0, PT, PT, PT, UP1, 0x80, 0x8 ;  /* 0x000000000008781c */ /* 0x000fe20003f0f018 */
[----:B-1----:R-:W-:Y:S02]  /*2d00*/  @P2 IMAD.MOV.U32 R80, RZ, RZ, R17 ;  /* 0x000000ffff502224 */ /* 0x002fe400078e0011 */
[----:B------:R-:W-:Y:S01]  /*2d10*/  @P2 IMAD.MOV.U32 R81, RZ, RZ, R26 ;  /* 0x000000ffff512224 */ /* 0x000fe200078e001a */
[----:B------:R-:W-:-:S04]  /*2d20*/  LOP3.LUT R247, R242, 0x2a, RZ, 0xfc, !PT ;  /* 0x0000002af2f77812 */ /* 0x000fc800078efcff */
[----:B------:R1:W2:Y:S01]  /*2d30*/  @P2 LDG.E.U8 R136, desc[UR26][R80.64] ;  /* 0x0000001a50882981 */ /* 0x0002a2000c1e1100 */
[----:B------:R-:W-:Y:S02]  /*2d40*/  ISETP.LT.AND P2, PT, R251, UR30, P0 ;  /* 0x0000001efb007c0c */ /* 0x000fe40008741270 */
[----:B------:R-:W-:Y:S02]  /*2d50*/  PLOP3.LUT P0, PT, PT, PT, UP1, 0x80, 0x8 ;  /* 0x000000000008781c */ /* 0x000fe40003f0f018 */
[----:B------:R-:W-:Y:S02]  /*2d60*/  PRMT R137, RZ, 0x7610, R137 ;  /* 0x00007610ff897816 */ /* 0x000fe40000000089 */
[----:B------:R-:W-:Y:S02]  /*2d70*/  ISETP.LT.AND P0, PT, R247, UR30, P0 ;  /* 0x0000001ef7007c0c */ /* 0x000fe40008701270 */
[----:B------:R-:W-:Y:S01]  /*2d80*/  LOP3.LUT R244, R242, 0x32, RZ, 0xfc, !PT ;  /* 0x00000032f2f47812 */ /* 0x000fe200078efcff */
[----:B-1----:R-:W-:Y:S01]  /*2d90*/  @P4 IMAD.MOV.U32 R80, RZ, RZ, R19 ;  /* 0x000000ffff504224 */ /* 0x002fe200078e0013 */
[----:B------:R-:W-:Y:S01]  /*2da0*/  PLOP3.LUT P1, PT, PT, PT, UP1, 0x80, 0x8 ;  /* 0x000000000008781c */ /* 0x000fe20003f2f018 */
[----:B------:R-:W-:Y:S01]  /*2db0*/  @P4 IMAD.MOV.U32 R81, RZ, RZ, R28 ;  /* 0x000000ffff514224 */ /* 0x000fe200078e001c */
[----:B------:R-:W-:-:S02]  /*2dc0*/  PRMT R138, RZ, 0x7610, R138 ;  /* 0x00007610ff8a7816 */ /* 0x000fc4000000008a */
[----:B------:R-:W-:Y:S02]  /*2dd0*/  ISETP.LT.AND P1, PT, R244, UR30, P1 ;  /* 0x0000001ef4007c0c */ /* 0x000fe40008f21270 */
[----:B------:R1:W2:Y:S01]  /*2de0*/  @P4 LDG.E.U8 R137, desc[UR26][R80.64] ;  /* 0x0000001a50894981 */ /* 0x0002a2000c1e1100 */
[----:B------:R-:W-:Y:S02]  /*2df0*/  LOP3.LUT R240, R242, 0x3a, RZ, 0xfc, !PT ;  /* 0x0000003af2f07812 */ /* 0x000fe400078efcff */
[----:B------:R-:W-:Y:S02]  /*2e00*/  PLOP3.LUT P5, PT, PT, PT, UP1, 0x80, 0x8 ;  /* 0x000000000008781c */ /* 0x000fe40003faf018 */
[----:B------:R-:W-:Y:S01]  /*2e10*/  PRMT R139, RZ, 0x7610, R139 ;  /* 0x00007610ff8b7816 */ /* 0x000fe2000000008b */
[----:B-1----:R-:W-:Y:S02]  /*2e20*/  @P2 IMAD.MOV.U32 R80, RZ, RZ, R21 ;  /* 0x000000ffff502224 */ /* 0x002fe400078e0015 */
[----:B------:R-:W-:Y:S01]  /*2e30*/  @P2 IMAD.MOV.U32 R81, RZ, RZ, R30 ;  /* 0x000000ffff512224 */ /* 0x000fe200078e001e */
[----:B------:R-:W-:-:S02]  /*2e40*/  ISETP.LT.AND P5, PT, R240, UR30, P5 ;  /* 0x0000001ef0007c0c */ /* 0x000fc4000afa1270 */
[----:B------:R-:W-:Y:S02]  /*2e50*/  LOP3.LUT R162, R242, 0x4, RZ, 0xfc, !PT ;  /* 0x00000004f2a27812 */ /* 0x000fe400078efcff */
[----:B------:R1:W2:Y:S01]  /*2e60*/  @P2 LDG.E.U8 R138, desc[UR26][R80.64] ;  /* 0x0000001a508a2981 */ /* 0x0002a2000c1e1100 */
[----:B------:R-:W-:Y:S02]  /*2e70*/  PLOP3.LUT P2, PT, PT, PT, UP1, 0x80, 0x8 ;  /* 0x000000000008781c */ /* 0x000fe40003f4f018 */
[----:B------:R-:W-:Y:S02]  /*2e80*/  PRMT R140, RZ, 0x7610, R140 ;  /* 0x00007610ff8c7816 */ /* 0x000fe4000000008c */
[----:B------:R-:W-:Y:S01]  /*2e90*/  ISETP.LT.AND P2, PT, R162, UR30, P2 ;  /* 0x0000001ea2007c0c */ /* 0x000fe20009741270 */
[----:B-1----:R-:W-:Y:S02]  /*2ea0*/  @P0 IMAD.MOV.U32 R80, RZ, RZ, R23 ;  /* 0x000000ffff500224 */ /* 0x002fe400078e0017 */
[----:B------:R-:W-:-:S05]  /*2eb0*/  @P0 IMAD.MOV.U32 R81, RZ, RZ, R32 ;  /* 0x000000ffff510224 */ /* 0x000fca00078e0020 */
[----:B------:R1:W2:Y:S01]  /*2ec0*/  @P0 LDG.E.U8 R139, desc[UR26][R80.64] ;  /* 0x0000001a508b0981 */ /* 0x0002a2000c1e1100 */
[----:B------:R-:W-:Y:S02]  /*2ed0*/  PRMT R141, RZ, 0x7610, R141 ;  /* 0x00007610ff8d7816 */ /* 0x000fe4000000008d */
[----:B------:R-:W-:Y:S01]  /*2ee0*/  LOP3.LUT R164, R242, 0xc, RZ, 0xfc, !PT ;  /* 0x0000000cf2a47812 */ /* 0x000fe200078efcff */
[----:B-1----:R-:W-:Y:S02]  /*2ef0*/  @P1 IMAD.MOV.U32 R80, RZ, RZ, R25 ;  /* 0x000000ffff501224 */ /* 0x002fe400078e0019 */
[----:B------:R-:W-:Y:S01]  /*2f00*/  @P1 IMAD.MOV.U32 R81, RZ, RZ, R34 ;  /* 0x000000ffff511224 */ /* 0x000fe200078e0022 */
[----:B------:R-:W-:-:S04]  /*2f10*/  PLOP3.LUT P0, PT, PT, PT, UP1, 0x80, 0x8 ;  /* 0x000000000008781c */ /* 0x000fc80003f0f018 */
[----:B------:R1:W2:Y:S01]  /*2f20*/  @P1 LDG.E.U8 R140, desc[UR26][R80.64] ;  /* 0x0000001a508c1981 */ /* 0x0002a2000c1e1100 */
[----:B------:R-:W-:Y:S02]  /*2f30*/  ISETP.LT.AND P0, PT, R164, UR30, P0 ;  /* 0x0000001ea4007c0c */ /* 0x000fe40008701270 */
[----:B------:R-:W-:Y:S01]  /*2f40*/  PRMT R142, RZ, 0x7610, R142 ;  /* 0x00007610ff8e7816 */ /* 0x000fe2000000008e */
[----:B-1----:R-:W-:Y:S02]  /*2f50*/  @P5 IMAD.MOV.U32 R80, RZ, RZ, R27 ;  /* 0x000000ffff505224 */ /* 0x002fe400078e001b */
[----:B------:R-:W-:Y:S01]  /*2f60*/  @P5 IMAD.MOV.U32 R81, RZ, RZ, R36 ;  /* 0x000000ffff515224 */ /* 0x000fe200078e0024 */
[----:B------:R-:W-:Y:S02]  /*2f70*/  LOP3.LUT R162, R242, 0x14, RZ, 0xfc, !PT ;  /* 0x00000014f2a27812 */ /* 0x000fe400078efcff */
[----:B------:R-:W-:Y:S02]  /*2f80*/  PLOP3.LUT P1, PT, PT, PT, UP1, 0x80, 0x8 ;  /* 0x000000000008781c */ /* 0x000fe40003f2f018 */
[----:B------:R1:W2:Y:S02]  /*2f90*/  @P5 LDG.E.U8 R141, desc[UR26][R80.64] ;  /* 0x0000001a508d5981 */ /* 0x0002a4000c1e1100 */
[----:B------:R-:W-:Y:S01]  /*2fa0*/  ISETP.LT.AND P1, PT, R162, UR30, P1 ;  /* 0x0000001ea2007c0c */ /* 0x000fe20008f21270 */
[----:B-1----:R-:W-:-:S02]  /*2fb0*/  @P2 IMAD.MOV.U32 R80, RZ, RZ, R29 ;  /* 0x000000ffff502224 */ /* 0x002fc400078e001d */
[----:B------:R-:W-:-:S05]  /*2fc0*/  @P2 IMAD.MOV.U32 R81, RZ, RZ, R38 ;  /* 0x000000ffff512224 */ /* 0x000fca00078e0026 */
[----:B------:R1:W2:Y:S01]  /*2fd0*/  @P2 LDG.E.U8 R142, desc[UR26][R80.64] ;  /* 0x0000001a508e2981 */ /* 0x0002a2000c1e1100 */
[----:B------:R-:W-:Y:S02]  /*2fe0*/  PLOP3.LUT P2, PT, PT, PT, UP1, 0x80, 0x8 ;  /* 0x000000000008781c */ /* 0x000fe40003f4f018 */
[----:B------:R-:W-:Y:S02]  /*2ff0*/  PRMT R144, RZ, 0x7610, R144 ;  /* 0x00007610ff907816 */ /* 0x000fe40000000090 */
[C---:B-1----:R-:W-:Y:S01]  /*3000*/  LOP3.LUT R80, R242.reuse, 0x1c, RZ, 0xfc, !PT ;  /* 0x0000001cf2507812 */ /* 0x042fe200078efcff */
[----:B------:R-:W-:Y:S01]  /*3010*/  @P0 IMAD.MOV.U32 R81, RZ, RZ, R40 ;  /* 0x000000ffff510224 */ /* 0x000fe200078e0028 */
[----:B------:R-:W-:Y:S02]  /*3020*/  LOP3.LUT R250, R242, 0x24, RZ, 0xfc, !PT ;  /* 0x00000024f2fa7812 */ /* 0x000fe400078efcff */
[----:B------:R-:W-:Y:S01]  /*3030*/  ISETP.LT.AND P2, PT, R80, UR30, P2 ;  /* 0x0000001e50007c0c */ /* 0x000fe20009741270 */
[----:B------:R-:W-:Y:S01]  /*3040*/  @P0 IMAD.MOV.U32 R80, RZ, RZ, R31 ;  /* 0x000000ffff500224 */ /* 0x000fe200078e001f */
[----:B------:R-:W-:-:S02]  /*3050*/  PLOP3.LUT P4, PT, PT, PT, UP1, 0x80, 0x8 ;  /* 0x000000000008781c */ /* 0x000fc40003f8f018 */
[----:B------:R-:W-:Y:S02]  /*3060*/  PRMT R143, RZ, 0x7610, R143 ;  /* 0x00007610ff8f7816 */ /* 0x000fe4000000008f */
[----:B------:R-:W-:Y:S01]  /*3070*/  ISETP.LT.AND P4, PT, R250, UR30, P4 ;  /* 0x0000001efa007c0c */ /* 0x000fe2000a781270 */
[----:B------:R1:W2:Y:S01]  /*3080*/  @P0 LDG.E.U8 R144, desc[UR26][R80.64] ;  /* 0x0000001a50900981 */ /* 0x0002a2000c1e1100 */
[----:B------:R-:W-:Y:S02]  /*3090*/  LOP3.LUT R246, R242, 0x2c, RZ, 0xfc, !PT ;  /* 0x0000002cf2f67812 */ /* 0x000fe400078efcff */
[----:B------:R-:W-:Y:S02]  /*30a0*/  PLOP3.LUT P5, PT, PT, PT, UP1, 0x80, 0x8 ;  /* 0x000000000008781c */ /* 0x000fe40003faf018 */
[----:B------:R-:W-:Y:S01]  /*30b0*/  PRMT R146, RZ, 0x7610, R146 ;  /* 0x00007610ff927816 */ /* 0x000fe20000000092 */
[----:B-1----:R-:W-:Y:S02]  /*30c0*/  @P1 IMAD.MOV.U32 R80, RZ, RZ, R33 ;  /* 0x000000ffff501224 */ /* 0x002fe400078e0021 */
[----:B------:R-:W-:Y:S01]  /*30d0*/  @P1 IMAD.MOV.U32 R81, RZ, RZ, R42 ;  /* 0x000000ffff511224 */ /* 0x000fe200078e002a */
[----:B------:R-:W-:-:S02]  /*30e0*/  ISETP.LT.AND P5, PT, R246, UR30, P5 ;  /* 0x0000001ef6007c0c */ /* 0x000fc4000afa1270 */
[C---:B------:R-:W-:Y:S02]  /*30f0*/  LOP3.LUT R243, R242.reuse, 0x34, RZ, 0xfc, !PT ;  /* 0x00000034f2f37812 */ /* 0x040fe400078efcff */
[----:B------:R1:W2:Y:S01]  /*3100*/  @P1 LDG.E.U8 R143, desc[UR26][R80.64] ;  /* 0x0000001a508f1981 */ /* 0x0002a2000c1e1100 */
[----:B------:R-:W-:Y:S02]  /*3110*/  PLOP3.LUT P0, PT, PT, PT, UP1, 0x80, 0x8 ;  /* 0x000000000008781c */ /* 0x000fe40003f0f018 */
[----:B------:R-:W-:Y:S02]  /*3120*/  PRMT R145, RZ, 0x7610, R145 ;  /* 0x00007610ff917816 */ /* 0x000fe40000000091 */
[----:B------:R-:W-:Y:S01]  /*3130*/  ISETP.LT.AND P0, PT, R243, UR30, P0 ;  /* 0x0000001ef3007c0c */ /* 0x000fe20008701270 */
[----:B-1----:R-:W-:Y:S02]  /*3140*/  @P2 IMAD.MOV.U32 R80, RZ, RZ, R35 ;  /* 0x000000ffff502224 */ /* 0x002fe400078e0023 */
[----:B------:R-:W-:Y:S01]  /*3150*/  @P2 IMAD.MOV.U32 R81, RZ, RZ, R44 ;  /* 0x000000ffff512224 */ /* 0x000fe200078e002c */
[----:B------:R-:W-:-:S02]  /*3160*/  LOP3.LUT R239, R242, 0x3c, RZ, 0xfc, !PT ;  /* 0x0000003cf2ef7812 */ /* 0x000fc400078efcff */
[----:B------:R-:W-:Y:S02]  /*3170*/  PLOP3.LUT P1, PT, PT, PT, UP1, 0x80, 0x8 ;  /* 0x000000000008781c */ /* 0x000fe40003f2f018 */
[----:B------:R1:W2:Y:S01]  /*3180*/  @P2 LDG.E.U8 R146, desc[UR26][R80.64] ;  /* 0x0000001a50922981 */ /* 0x0002a2000c1e1100 */
[----:B------:R-:W-:Y:S02]  /*3190*/  PRMT R147, RZ, 0x7610, R147 ;  /* 0x00007610ff937816 */ /* 0x000fe40000000093 */
[----:B------:R-:W-:Y:S01]  /*31a0*/  ISETP.LT.AND P1, PT, R239, UR30, P1 ;  /* 0x0000001eef007c0c */ /* 0x000fe20008f21270 */
[----:B-1----:R-:W-:Y:S02]  /*31b0*/  @P4 IMAD.MOV.U32 R80, RZ, RZ, R37 ;  /* 0x000000ffff504224 */ /* 0x002fe400078e0025 */
[----:B------:R-:W-:Y:S01]  /*31c0*/  @P4 IMAD.MOV.U32 R81, RZ, RZ, R46 ;  /* 0x000000ffff514224 */ /* 0x000fe200078e002e */
[----:B------:R-:W-:Y:S02]  /*31d0*/  LOP3.LUT R164, R242, 0x6, RZ, 0xfc, !PT ;  /* 0x00000006f2a47812 */ /* 0x000fe400078efcff */
[----:B------:R-:W-:-:S02]  /*31e0*/  PLOP3.LUT P2, PT, PT, PT, UP1, 0x80, 0x8 ;  /* 0x000000000008781c */ /* 0x000fc40003f4f018 */
[----:B------:R1:W2:Y:S01]  /*31f0*/  @P4 LDG.E.U8 R145, desc[UR26][R80.64] ;  /* 0x0000001a50914981 */ /* 0x0002a2000c1e1100 */
[----:B------:R-:W-:Y:S02]  /*3200*/  PRMT R148, RZ, 0x7610, R148 ;  /* 0x00007610ff947816 */ /* 0x000fe40000000094 */
[----:B------:R-:W-:Y:S01]  /*3210*/  ISETP.LT.AND P2, PT, R164, UR30, P2 ;  /* 0x0000001ea4007c0c */ /* 0x000fe20009741270 */
[----:B-1----:R-:W-:Y:S02]  /*3220*/  @P5 IMAD.MOV.U32 R80, RZ, RZ, R39 ;  /* 0x000000ffff505224 */ /* 0x002fe400078e0027 */
[----:B------:R-:W-:Y:S01]  /*3230*/  @P5 IMAD.MOV.U32 R81, RZ, RZ, R48 ;  /* 0x000000ffff515224 */ /* 0x000fe200078e0030 */
[----:B------:R-:W-:Y:S02]  /*3240*/  LOP3.LUT R162, R242, 0x16, RZ, 0xfc, !PT ;  /* 0x00000016f2a27812 */ /* 0x000fe400078efcff */
[----:B------:R-:W-:Y:S02]  /*3250*/  PLOP3.LUT P4, PT, PT, PT, UP1, 0x80, 0x8 ;  /* 0x000000000008781c */ /* 0x000fe40003f8f018 */
[----:B------:R1:W2:Y:S01]  /*3260*/  @P5 LDG.E.U8 R147, desc[UR26][R80.64] ;  /* 0x0000001a50935981 */ /* 0x0002a2000c1e1100 */
[----:B------:R-:W-:-:S02]  /*3270*/  PRMT R150, RZ, 0x7610, R150 ;  /* 0x00007610ff967816 */ /* 0x000fc40000000096 */
        /* <DEDUP_REMOVED lines=16> */
[----:B------:R-:W-:-:S05]  /*3380*/  @P2 IMAD.MOV.U32 R81, RZ, RZ, R54 ;  /* 0x000000ffff512224 */ /* 0x000fca00078e0036 */
[----:B------:R1:W2:Y:S01]  /*3390*/  @P2 LDG.E.U8 R149, desc[UR26][R80.64] ;  /* 0x0000001a50952981 */ /* 0x0002a2000c1e1100 */
[----:B------:R-:W-:Y:S02]  /*33a0*/  PLOP3.LUT P2, PT, PT, PT, UP1, 0x80, 0x8 ;  /* 0x000000000008781c */ /* 0x000fe40003f4f018 */
[----:B------:R-:W-:Y:S01]  /*33b0*/  PRMT R153, RZ, 0x7610, R153 ;  /* 0x00007610ff997816 */ /* 0x000fe20000000099 */
[----:B-1----:R-:W-:Y:S02]  /*33c0*/  @P4 IMAD.MOV.U32 R80, RZ, RZ, R47 ;  /* 0x000000ffff504224 */ /* 0x002fe400078e002f */
[----:B------:R-:W-:Y:S01]  /*33d0*/  @P4 IMAD.MOV.U32 R81, RZ, RZ, R56 ;  /* 0x000000ffff514224 */ /* 0x000fe200078e0038 */
[----:B------:R-:W-:-:S04]  /*33e0*/  ISETP.LT.AND P2, PT, R161, UR30, P2 ;  /* 0x0000001ea1007c0c */ /* 0x000fc80009741270 */
[----:B------:R1:W2:Y:S01]  /*33f0*/  @P4 LDG.E.U8 R151, desc[UR26][R80.64] ;  /* 0x0000001a50974981 */ /* 0x0002a2000c1e1100 */
[----:B------:R-:W-:Y:S02]  /*3400*/  PRMT R152, RZ, 0x7610, R152 ;  /* 0x00007610ff987816 */ /* 0x000fe40000000098 */
[----:B------:R-:W-:Y:S01]  /*3410*/  PLOP3.LUT P4, PT, PT, PT, UP1, 0x80, 0x8 ;  /* 0x000000000008781c */ /* 0x000fe20003f8f018 */
[----:B-1----:R-:W-:Y:S02]  /*3420*/  @P0 IMAD.MOV.U32 R80, RZ, RZ, R49 ;  /* 0x000000ffff500224 */ /* 0x002fe400078e0031 */
[----:B------:R-:W-:-:S05]  /*3430*/  @P0 IMAD.MOV.U32 R81, RZ, RZ, R58 ;  /* 0x000000ffff510224 */ /* 0x000fca00078e003a */
[----:B------:R1:W2:Y:S01]  /*3440*/  @P0 LDG.E.U8 R153, desc[UR26][R80.64] ;  /* 0x0000001a50990981 */ /* 0x0002a2000c1e1100 */
[----:B------:R-:W-:Y:S01]  /*3450*/  ISETP.LT.AND P0, PT, R158, UR30, P4 ;  /* 0x0000001e9e007c0c */ /* 0x000fe2000a701270 */
[----:B-1----:R-:W-:Y:S02]  /*3460*/  @P1 IMAD.MOV.U32 R80, RZ, RZ, R51 ;  /* 0x000000ffff501224 */ /* 0x002fe400078e0033 */
[----:B------:R-:W-:Y:S01]  /*3470*/  @P1 IMAD.MOV.U32 R81, RZ, RZ, R60 ;  /* 0x000000ffff511224 */ /* 0x000fe200078e003c */
[----:B------:R-:W-:-:S04]  /*3480*/  PRMT R155, RZ, 0x7610, R155 ;  /* 0x00007610ff9b7816 */ /* 0x000fc8000000009b */
[----:B------:R1:W2:Y:S01]  /*3490*/  @P1 LDG.E.U8 R152, desc[UR26][R80.64] ;  /* 0x0000001a50981981 */ /* 0x0002a2000c1e1100 */
[----:B------:R-:W-:Y:S02]  /*34a0*/  PLOP3.LUT P1, PT, PT, PT, UP1, 0x80, 0x8 ;  /* 0x000000000008781c */ /* 0x000fe40003f2f018 */
[----:B------:R-:W-:Y:S02]  /*34b0*/  PLOP3.LUT P4, PT, PT, PT, UP1, 0x80, 0x8 ;  /* 0x000000000008781c */ /* 0x000fe40003f8f018 */
[----:B------:R-:W-:Y:S01]  /*34c0*/  ISETP.LT.AND P1, PT, R160, UR30, P1 ;  /* 0x0000001ea0007c0c */ /* 0x000fe20008f21270 */
[----:B-1----:R-:W-:Y:S02]  /*34d0*/  @P2 IMAD.MOV.U32 R80, RZ, RZ, R53 ;  /* 0x000000ffff502224 */ /* 0x002fe400078e0035 */
[----:B------:R-:W-:Y:S01]  /*34e0*/  @P2 IMAD.MOV.U32 R81, RZ, RZ, R61 ;  /* 0x000000ffff512224 */ /* 0x000fe200078e003d */
[----:B------:R-:W-:-:S04]  /*34f0*/  PRMT R154, RZ, 0x7610, R154 ;  /* 0x00007610ff9a7816 */ /* 0x000fc8000000009a */
[----:B------:R1:W2:Y:S01]  /*3500*/  @P2 LDG.E.U8 R155, desc[UR26][R80.64] ;  /* 0x0000001a509b2981 */ /* 0x0002a2000c1e1100 */
[----:B------:R-:W-:Y:S02]  /*3510*/  ISETP.LT.AND P2, PT, R159, UR30, P4 ;  /* 0x0000001e9f007c0c */ /* 0x000fe4000a741270 */
[----:B------:R-:W-:Y:S01]  /*3520*/  PRMT R157, RZ, 0x7610, R157 ;  /* 0x00007610ff9d7816 */ /* 0x000fe2000000009d */
[----:B-1----:R-:W-:Y:S02]  /*3530*/  @P0 IMAD.MOV.U32 R80, RZ, RZ, R55 ;  /* 0x000000ffff500224 */ /* 0x002fe400078e0037 */
[----:B------:R-:W-:-:S05]  /*3540*/  @P0 IMAD.MOV.U32 R81, RZ, RZ, R62 ;  /* 0x000000ffff510224 */ /* 0x000fca00078e003e */
[----:B------:R1:W2:Y:S01]  /*3550*/  @P0 LDG.E.U8 R154, desc[UR26][R80.64] ;  /* 0x0000001a509a0981 */ /* 0x0002a2000c1e1100 */
[C---:B------:R-:W-:Y:S02]  /*3560*/  ISETP.GT.U32.AND P4, PT, R124.reuse, R123, PT ;  /* 0x0000007b7c00720c */ /* 0x040fe40003f84070 */
[----:B------:R-:W-:Y:S02]  /*3570*/  ISETP.GT.U32.AND P0, PT, R124, R121, PT ;  /* 0x000000797c00720c */ /* 0x000fe40003f04070 */
[----:B------:R-:W-:Y:S01]  /*3580*/  PRMT R156, RZ, 0x7610, R156 ;  /* 0x00007610ff9c7816 */ /* 0x000fe2000000009c */
[----:B-1----:R-:W-:Y:S02]  /*3590*/  @P1 IMAD.MOV.U32 R80, RZ, RZ, R57 ;  /* 0x000000ffff501224 */ /* 0x002fe400078e0039 */
[----:B------:R-:W-:-:S05]  /*35a0*/  @P1 IMAD.MOV.U32 R81, RZ, RZ, R63 ;  /* 0x000000ffff511224 */ /* 0x000fca00078e003f */
[----:B------:R1:W2:Y:S01]  /*35b0*/  @P1 LDG.E.U8 R157, desc[UR26][R80.64] ;  /* 0x0000001a509d1981 */ /* 0x0002a2000c1e1100 */
[C---:B------:R-:W-:Y:S01]  /*35c0*/  ISETP.GT.U32.AND P1, PT, R124.reuse, R120, PT ;  /* 0x000000787c00720c */ /* 0x040fe20003f24070 */
[----:B-1----:R-:W-:Y:S02]  /*35d0*/  @P2 IMAD.MOV.U32 R80, RZ, RZ, R59 ;  /* 0x000000ffff502224 */ /* 0x002fe400078e003b */
[----:B------:R-:W-:Y:S01]  /*35e0*/  @P2 IMAD.MOV.U32 R81, RZ, RZ, R64 ;  /* 0x000000ffff512224 */ /* 0x000fe200078e0040 */
[----:B------:R-:W-:-:S04]  /*35f0*/  ISETP.GT.U32.AND P5, PT, R124, R122, PT ;  /* 0x0000007a7c00720c */ /* 0x000fc80003fa4070 */
[----:B------:R1:W2:Y:S01]  /*3600*/  @P2 LDG.E.U8 R156, desc[UR26][R80.64] ;  /* 0x0000001a509c2981 */ /* 0x0002a2000c1e1100 */
[C---:B------:R-:W-:Y:S01]  /*3610*/  ISETP.GT.U32.AND P2, PT, R124.reuse, R119, PT ;  /* 0x000000777c00720c */ /* 0x040fe20003f44070 */
[--C-:B------:R-:W-:Y:S01]  /*3620*/  @!P4 IMAD.IADD R123, R123, 0x1, -R124.reuse ;  /* 0x000000017b7bc824 */ /* 0x100fe200078e0a7c */
[C---:B------:R-:W-:Y:S01]  /*3630*/  ISETP.GT.U32.AND P4, PT, R124.reuse, R117, PT ;  /* 0x000000757c00720c */ /* 0x040fe20003f84070 */
[--C-:B------:R-:W-:Y:S01]  /*3640*/  @!P0 IMAD.IADD R121, R121, 0x1, -R124.reuse ;  /* 0x0000000179798824 */ /* 0x100fe200078e0a7c */
[----:B------:R-:W-:Y:S01]  /*3650*/  ISETP.GT.U32.AND P0, PT, R124, R115, PT ;  /* 0x000000737c00720c */ /* 0x000fe20003f04070 */
[--C-:B------:R-:W-:Y:S01]  /*3660*/  @!P1 IMAD.IADD R120, R120, 0x1, -R124.reuse ;  /* 0x0000000178789824 */ /* 0x100fe200078e0a7c */
[C---:B------:R-:W-:Y:S02]  /*3670*/  ISETP.GT.U32.AND P6, PT, R124.reuse, R118, PT ;  /* 0x000000767c00720c */ /* 0x040fe40003fc4070 */
[----:B------:R-:W-:Y:S01]  /*3680*/  ISETP.GT.U32.AND P1, PT, R124, R114, PT ;  /* 0x000000727c00720c */ /* 0x000fe20003f24070 */
[----:B------:R-:W-:-:S04]  /*3690*/  @!P5 IMAD.IADD R122, R122, 0x1, -R124 ;  /* 0x000000017a7ad824 */ /* 0x000fc800078e0a7c */
[--C-:B------:R-:W-:Y:S01]  /*36a0*/  @!P2 IMAD.IADD R119, R119, 0x1, -R124.reuse ;  /* 0x000000017777a824 */ /* 0x100fe200078e0a7c */
[C---:B------:R-:W-:Y:S01]  /*36b0*/  ISETP.GT.U32.AND P2, PT, R124.reuse, R113, PT ;  /* 0x000000717c00720c */ /* 0x040fe20003f44070 */
[--C-:B------:R-:W-:Y:S01]  /*36c0*/  @!P4 IMAD.IADD R117, R117, 0x1, -R124.reuse ;  /* 0x000000017575c824 */ /* 0x100fe200078e0a7c */
[C---:B------:R-:W-:Y:S01]  /*36d0*/  ISETP.GT.U32.AND P5, PT, R124.reuse, R116, PT ;  /* 0x000000747c00720c */ /* 0x040fe20003fa4070 */
[--C-:B------:R-:W-:Y:S01]  /*36e0*/  @!P0 IMAD.IADD R115, R115, 0x1, -R124.reuse ;  /* 0x0000000173738824 */ /* 0x100fe200078e0a7c */
[C---:B------:R-:W-:Y:S02]  /*36f0*/  ISETP.GT.U32.AND P4, PT, R124.reuse, R122, PT ;  /* 0x0000007a7c00720c */ /* 0x040fe40003f84070 */
[----:B------:R-:W-:Y:S01]  /*3700*/  ISETP.GT.U32.AND P0, PT, R124, R120, PT ;  /* 0x000000787c00720c */ /* 0x000fe20003f04070 */
[--C-:B------:R-:W-:Y:S01]  /*3710*/  @!P6 IMAD.IADD R118, R118, 0x1, -R124.reuse ;  /* 0x000000017676e824 */ /* 0x100fe200078e0a7c */
[----:B------:R-:W-:Y:S01]  /*3720*/  ISETP.GT.U32.AND P6, PT, R124, R123, PT ;  /* 0x0000007b7c00720c */ /* 0x000fe20003fc4070 */
[----:B------:R-:W-:Y:S01]  /*3730*/  @!P1 IMAD.IADD R114, R114, 0x1, -R124 ;  /* 0x0000000172729824 */ /* 0x000fe200078e0a7c */
[----:B------:R-:W-:-:S03]  /*3740*/  ISETP.GT.U32.AND P1, PT, R124, R119, PT ;  /* 0x000000777c00720c */ /* 0x000fc60003f24070 */
[--C-:B------:R-:W-:Y:S01]  /*3750*/  @!P2 IMAD.IADD R113, R113, 0x1, -R124.reuse ;  /* 0x000000017171a824 */ /* 0x100fe200078e0a7c */
[----:B------:R-:W-:Y:S01]  /*3760*/  ISETP.GT.U32.AND P2, PT, R124, R118, PT ;  /* 0x000000767c00720c */ /* 0x000fe20003f44070 */
[--C-:B------:R-:W-:Y:S01]  /*3770*/  @!P5 IMAD.IADD R116, R116, 0x1, -R124.reuse ;  /* 0x000000017474d824 */ /* 0x100fe200078e0a7c */
[----:B------:R-:W-:Y:S01]  /*3780*/  ISETP.GT.U32.AND P5, PT, R124, R121, PT ;  /* 0x000000797c00720c */ /* 0x000fe20003fa4070 */
[--C-:B------:R-:W-:Y:S01]  /*3790*/  @!P4 IMAD.IADD R122, R122, 0x1, -R124.reuse ;  /* 0x000000017a7ac824 */ /* 0x100fe200078e0a7c */
[----:B------:R-:W-:Y:S01]  /*37a0*/  ISETP.GT.U32.AND P4, PT, R124, R117, PT ;  /* 0x000000757c00720c */ /* 0x000fe20003f84070 */
[--C-:B------:R-:W-:Y:S01]  /*37b0*/  @!P0 IMAD.IADD R120, R120, 0x1, -R124.reuse ;  /* 0x0000000178788824 */ /* 0x100fe200078e0a7c */
[C---:B------:R-:W-:Y:S01]  /*37c0*/  ISETP.GT.U32.AND P0, PT, R124.reuse, R115, PT ;  /* 0x000000737c00720c */ /* 0x040fe20003f04070 */
[--C-:B------:R-:W-:Y:S01]  /*37d0*/  @!P6 IMAD.IADD R123, R123, 0x1, -R124.reuse ;  /* 0x000000017b7be824 */ /* 0x100fe200078e0a7c */
[C---:B------:R-:W-:Y:S01]  /*37e0*/  ISETP.GT.U32.AND P6, PT, R124.reuse, R114, PT ;  /* 0x000000727c00720c */ /* 0x040fe20003fc4070 */
[----:B------:R-:W-:Y:S01]  /*37f0*/  @!P1 IMAD.IADD R119, R119, 0x1, -R124 ;  /* 0x0000000177779824 */ /* 0x000fe200078e0a7c */
[----:B------:R-:W-:-:S03]  /*3800*/  ISETP.GT.U32.AND P1, PT, R124, R113, PT ;  /* 0x000000717c00720c */ /* 0x000fc60003f24070 */
[--C-:B------:R-:W-:Y:S01]  /*3810*/  @!P2 IMAD.IADD R118, R118, 0x1, -R124.reuse ;  /* 0x000000017676a824 */ /* 0x100fe200078e0a7c */
[C---:B------:R-:W-:Y:S01]  /*3820*/  ISETP.GT.U32.AND P2, PT, R124.reuse, R112, PT ;  /* 0x000000707c00720c */ /* 0x040fe20003f44070 */
[--C-:B------:R-:W-:Y:S01]  /*3830*/  @!P5 IMAD.IADD R121, R121, 0x1, -R124.reuse ;  /* 0x000000017979d824 */ /* 0x100fe200078e0a7c */
[C---:B------:R-:W-:Y:S01]  /*3840*/  ISETP.GT.U32.AND P5, PT, R124.reuse, R116, PT ;  /* 0x000000747c00720c */ /* 0x040fe20003fa4070 */
[--C-:B------:R-:W-:Y:S01]  /*3850*/  @!P4 IMAD.IADD R117, R117, 0x1, -R124.reuse ;  /* 0x000000017575c824 */ /* 0x100fe200078e0a7c */
[C---:B------:R-:W-:Y:S01]  /*3860*/  ISETP.GT.U32.AND P4, PT, R124.reuse, R111, PT ;  /* 0x0000006f7c00720c */ /* 0x040fe20003f84070 */
[--C-:B------:R-:W-:Y:S01]  /*3870*/  @!P0 IMAD.IADD R115, R115, 0x1, -R124.reuse ;  /* 0x0000000173738824 */ /* 0x100fe200078e0a7c */
[----:B------:R-:W-:Y:S01]  /*3880*/  ISETP.GT.U32.AND P0, PT, R124, R109, PT ;  /* 0x0000006d7c00720c */ /* 0x000fe20003f04070 */
[--C-:B------:R-:W-:Y:S01]  /*3890*/  @!P6 IMAD.IADD R114, R114, 0x1, -R124.reuse ;  /* 0x000000017272e824 */ /* 0x100fe200078e0a7c */
[C---:B------:R-:W-:Y:S01]  /*38a0*/  ISETP.GT.U32.AND P6, PT, R124.reuse, R108, PT ;  /* 0x0000006c7c00720c */ /* 0x040fe20003fc4070 */
[----:B------:R-:W-:Y:S01]  /*38b0*/  @!P1 IMAD.IADD R113, R113, 0x1, -R124 ;  /* 0x0000000171719824 */ /* 0x000fe200078e0a7c */
[----:B------:R-:W-:-:S03]  /*38c0*/  ISETP.GT.U32.AND P1, PT, R124, R107, PT ;  /* 0x0000006b7c00720c */ /* 0x000fc60003f24070 */
[--C-:B------:R-:W-:Y:S01]  /*38d0*/  @!P2 IMAD.IADD R112, R112, 0x1, -R124.reuse ;  /* 0x000000017070a824 */ /* 0x100fe200078e0a7c */
[----:B------:R-:W-:Y:S01]  /*38e0*/  ISETP.GT.U32.AND P2, PT, R124, R106, PT ;  /* 0x0000006a7c00720c */ /* 0x000fe20003f44070 */
[--C-:B------:R-:W-:Y:S01]  /*38f0*/  @!P5 IMAD.IADD R116, R116, 0x1, -R124.reuse ;  /* 0x000000017474d824 */ /* 0x100fe200078e0a7c */
[C---:B------:R-:W-:Y:S01]  /*3900*/  ISETP.GT.U32.AND P5, PT, R124.reuse, R110, PT ;  /* 0x0000006e7c00720c */ /* 0x040fe20003fa4070 */
[--C-:B------:R-:W-:Y:S01]  /*3910*/  @!P4 IMAD.IADD R111, R111, 0x1, -R124.reuse ;  /* 0x000000016f6fc824 */ /* 0x100fe200078e0a7c */
[----:B------:R-:W-:Y:S01]  /*3920*/  ISETP.GT.U32.AND P4, PT, R124, R105, PT ;  /* 0x000000697c00720c */ /* 0x000fe20003f84070 */
[--C-:B------:R-:W-:Y:S02]  /*3930*/  @!P0 IMAD.IADD R109, R109, 0x1, -R124.reuse ;  /* 0x000000016d6d8824 */ /* 0x100fe400078e0a7c */
        /* <DEDUP_REMOVED lines=9> */
[C---:B------:R-:W-:Y:S02]  /*39d0*/  ISETP.GT.U32.AND P4, PT, R124.reuse, R107, PT ;  /* 0x0000006b7c00720c */ /* 0x040fe40003f84070 */
[C---:B------:R-:W-:Y:S01]  /*39e0*/  ISETP.GT.U32.AND P6, PT, R124.reuse, R110, PT ;  /* 0x0000006e7c00720c */ /* 0x040fe20003fc4070 */
        /* <DEDUP_REMOVED lines=21> */
[C---:B------:R-:W-:Y:S01]  /*3b40*/  ISETP.GT.U32.AND P4, PT, R124.reuse, R97, PT ;  /* 0x000000617c00720c */ /* 0x040fe20003f84070 */
[--C-:B------:R-:W-:Y:S01]  /*3b50*/  @!P6 IMAD.IADD R105, R105, 0x1, -R124.reuse ;  /* 0x000000016969e824 */ /* 0x100fe200078e0a7c */
[----:B------:R-:W-:Y:S01]  /*3b60*/  ISETP.GT.U32.AND P6, PT, R124, R104, PT ;  /* 0x000000687c00720c */ /* 0x000fe20003fc4070 */
[--C-:B------:R-:W-:Y:S01]  /*3b70*/  @!P0 IMAD.IADD R100, R100, 0x1, -R124.reuse ;  /* 0x0000000164648824 */ /* 0x100fe200078e0a7c */
[----:B------:R-:W-:Y:S01]  /*3b80*/  ISETP.GT.U32.AND P0, PT, R124, R96, PT ;  /* 0x000000607c00720c */ /* 0x000fe20003f04070 */
[----:B------:R-:W-:Y:S01]  /*3b90*/  @!P1 IMAD.IADD R98, R98, 0x1, -R124 ;  /* 0x0000000162629824 */ /* 0x000fe200078e0a7c */
[----:B------:R-:W-:-:S03]  /*3ba0*/  ISETP.GT.U32.AND P1, PT, R124, R101, PT ;  /* 0x000000657c00720c */ /* 0x000fc60003f24070 */
        /* <DEDUP_REMOVED lines=75> */
[----:B------:R-:W-:Y:S01]  /*4060*/  ISETP.GT.U32.AND P5, PT, R124, R83, PT ;  /* 0x000000537c00720c */ /* 0x000fe20003fa4070 */
[--C-:B------:R-:W-:Y:S02]  /*4070*/  @!P4 IMAD.IADD R77, R77, 0x1, -R124.reuse ;  /* 0x000000014d4dc824 */ /* 0x100fe400078e0a7c */
[--C-:B------:R-:W-:Y:S01]  /*4080*/  @!P6 IMAD.IADD R78, R78, 0x1, -R124.reuse ;  /* 0x000000014e4ee824 */ /* 0x100fe200078e0a7c */
[----:B------:R-:W-:Y:S01]  /*4090*/  ISETP.GT.U32.AND P4, PT, R124, R79, PT ;  /* 0x0000004f7c00720c */ /* 0x000fe20003f84070 */
[--C-:B------:R-:W-:Y:S02]  /*40a0*/  @!P0 IMAD.IADD R76, R76, 0x1, -R124.reuse ;  /* 0x000000014c4c8824 */ /* 0x100fe400078e0a7c */
[----:B------:R-:W-:Y:S01]  /*40b0*/  @!P1 IMAD.IADD R73, R73, 0x1, -R124 ;  /* 0x0000000149499824 */ /* 0x000fe200078e0a7c */
[----:B------:R-:W-:-:S02]  /*40c0*/  ISETP.GT.U32.AND P0, PT, R124, R78, PT ;  /* 0x0000004e7c00720c */ /* 0x000fc40003f04070 */
[----:B------:R-:W-:Y:S01]  /*40d0*/  ISETP.GT.U32.AND P1, PT, R124, R77, PT ;  /* 0x0000004d7c00720c */ /* 0x000fe20003f24070 */
[--C-:B------:R-:W-:Y:S01]  /*40e0*/  @!P2 IMAD.IADD R84, R84, 0x1, -R124.reuse ;  /* 0x000000015454a824 */ /* 0x100fe200078e0a7c */
[C---:B------:R-:W-:Y:S02]  /*40f0*/  ISETP.GT.U32.AND P2, PT, R124.reuse, R76, PT ;  /* 0x0000004c7c00720c */ /* 0x040fe40003f44070 */
[C---:B------:R-:W-:Y:S02]  /*4100*/  ISETP.GT.U32.AND P6, PT, R124.reuse, R82, PT ;  /* 0x000000527c00720c */ /* 0x040fe40003fc4070 */
[C---:B------:R-:W-:Y:S02]  /*4110*/  LOP3.LUT R175, R237.reuse, 0x74, RZ, 0xfc, !PT ;  /* 0x00000074edaf7812 */ /* 0x040fe400078efcff */
[----:B------:R-:W-:Y:S01]  /*4120*/  LOP3.LUT R174, R237, 0x76, RZ, 0xfc, !PT ;  /* 0x00000076edae7812 */ /* 0x000fe200078efcff */
[--C-:B------:R-:W-:Y:S01]  /*4130*/  @!P5 IMAD.IADD R83, R83, 0x1, -R124.reuse ;  /* 0x000000015353d824 */ /* 0x100fe200078e0a7c */
[C---:B------:R-:W-:Y:S01]  /*4140*/  ISETP.GT.U32.AND P5, PT, R124.reuse, R72, PT ;  /* 0x000000487c00720c */ /* 0x040fe20003fa4070 */
[----:B------:R-:W-:Y:S01]  /*4150*/  @!P4 IMAD.IADD R79, R79, 0x1, -R124 ;  /* 0x000000014f4fc824 */ /* 0x000fe200078e0a7c */
[----:B------:R-:W-:-:S02]  /*4160*/  ISETP.GT.U32.AND P4, PT, R124, R71, PT ;  /* 0x000000477c00720c */ /* 0x000fc40003f84070 */
[----:B------:R-:W-:Y:S02]  /*4170*/  IABS R158, R175 ;  /* 0x000000af009e7213 */ /* 0x000fe40000000000 */
[----:B-1----:R-:W-:Y:S01]  /*4180*/  IABS R81, R174 ;  /* 0x000000ae00517213 */ /* 0x002fe20000000000 */
[--C-:B------:R-:W-:Y:S01]  /*4190*/  @!P0 IMAD.IADD R78, R78, 0x1, -R124.reuse ;  /* 0x000000014e4e8824 */ /* 0x100fe200078e0a7c */
[C---:B------:R-:W-:Y:S01]  /*41a0*/  ISETP.GT.U32.AND P0, PT, R124.reuse, R70, PT ;  /* 0x000000467c00720c */ /* 0x040fe20003f04070 */
[--C-:B------:R-:W-:Y:S01]  /*41b0*/  @!P1 IMAD.IADD R77, R77, 0x1, -R124.reuse ;  /* 0x000000014d4d9824 */ /* 0x100fe200078e0a7c */
[----:B------:R-:W-:Y:S01]  /*41c0*/  ISETP.GT.U32.AND P1, PT, R124, R69, PT ;  /* 0x000000457c00720c */ /* 0x000fe20003f24070 */
[----:B------:R-:W-:Y:S01]  /*41d0*/  @!P2 IMAD.IADD R76, R76, 0x1, -R124 ;  /* 0x000000014c4ca824 */ /* 0x000fe200078e0a7c */
[----:B------:R-:W-:Y:S01]  /*41e0*/  ISETP.GT.U32.AND P2, PT, R124, R68, PT ;  /* 0x000000447c00720c */ /* 0x000fe20003f44070 */
[----:B------:R-:W-:Y:S01]  /*41f0*/  IMAD.HI.U32 R159, R125, R158, RZ ;  /* 0x0000009e7d9f7227 */ /* 0x000fe200078e00ff */
[----:B------:R-:W-:-:S03]  /*4200*/  LOP3.LUT R172, R237, 0x7a, RZ, 0xfc, !PT ;  /* 0x0000007aedac7812 */ /* 0x000fc600078efcff */
[----:B------:R-:W-:Y:S01]  /*4210*/  IMAD.HI.U32 R162, R125, R81, RZ ;  /* 0x000000517da27227 */ /* 0x000fe200078e00ff */
[----:B------:R-:W-:-:S03]  /*4220*/  IABS R80, R172 ;  /* 0x000000ac00507213 */ /* 0x000fc60000000000 */
[----:B------:R-:W-:Y:S01]  /*4230*/  @!P6 IMAD.IADD R82, R82, 0x1, -R124 ;  /* 0x000000015252e824 */ /* 0x000fe200078e0a7c */
[----:B------:R-:W-:Y:S01]  /*4240*/  ISETP.GT.U32.AND P6, PT, R124, R73, PT ;  /* 0x000000497c00720c */ /* 0x000fe20003fc4070 */
[----:B------:R-:W-:Y:S02]  /*4250*/  IMAD.MOV R159, RZ, RZ, -R159 ;  /* 0x000000ffff9f7224 */ /* 0x000fe400078e0a9f */
[----:B------:R-:W-:Y:S02]  /*4260*/  IMAD.MOV R162, RZ, RZ, -R162 ;  /* 0x000000ffffa27224 */ /* 0x000fe400078e0aa2 */
[--C-:B------:R-:W-:Y:S01]  /*4270*/  @!P5 IMAD.IADD R72, R72, 0x1, -R124.reuse ;  /* 0x000000014848d824 */ /* 0x100fe200078e0a7c */
[C---:B------:R-:W-:Y:S01]  /*4280*/  ISETP.GT.U32.AND P5, PT, R124.reuse, R67, PT ;  /* 0x000000437c00720c */ /* 0x040fe20003fa4070 */
[----:B------:R-:W-:Y:S01]  /*4290*/  @!P4 IMAD.IADD R71, R71, 0x1, -R124 ;  /* 0x000000014747c824 */ /* 0x000fe200078e0a7c */
[C---:B------:R-:W-:Y:S01]  /*42a0*/  ISETP.GT.U32.AND P4, PT, R124.reuse, R66, PT ;  /* 0x000000427c00720c */ /* 0x040fe20003f84070 */
[----:B------:R-:W-:-:S02]  /*42b0*/  IMAD R158, R124, R159, R158 ;  /* 0x0000009f7c9e7224 */ /* 0x000fc400078e029e */
[----:B------:R-:W-:Y:S02]  /*42c0*/  IMAD R81, R124, R162, R81 ;  /* 0x000000a27c517224 */ /* 0x000fe400078e0251 */
[----:B------:R-:W-:Y:S01]  /*42d0*/  IMAD.HI.U32 R160, R125, R80, RZ ;  /* 0x000000507da07227 */ /* 0x000fe200078e00ff */
[----:B------:R-:W-:-:S03]  /*42e0*/  LOP3.LUT R173, R237, 0x78, RZ, 0xfc, !PT ;  /* 0x00000078edad7812 */ /* 0x000fc600078efcff */
[--C-:B------:R-:W-:Y:S01]  /*42f0*/  @!P0 IMAD.IADD R70, R70, 0x1, -R124.reuse ;  /* 0x0000000146468824 */ /* 0x100fe200078e0a7c */
[C---:B------:R-:W-:Y:S01]  /*4300*/  ISETP.GT.U32.AND P0, PT, R124.reuse, R71, PT ;  /* 0x000000477c00720c */ /* 0x040fe20003f04070 */
[--C-:B------:R-:W-:Y:S01]  /*4310*/  @!P1 IMAD.IADD R69, R69, 0x1, -R124.reuse ;  /* 0x0000000145459824 */ /* 0x100fe200078e0a7c */
[----:B------:R-:W-:Y:S01]  /*4320*/  ISETP.GT.U32.AND P1, PT, R124, R158, PT ;  /* 0x0000009e7c00720c */ /* 0x000fe20003f24070 */
[----:B------:R-:W-:Y:S01]  /*4330*/  @!P2 IMAD.IADD R68, R68, 0x1, -R124 ;  /* 0x000000014444a824 */ /* 0x000fe200078e0a7c */
[C---:B------:R-:W-:Y:S01]  /*4340*/  ISETP.GT.U32.AND P2, PT, R124.reuse, R81, PT ;  /* 0x000000517c00720c */ /* 0x040fe20003f44070 */
[----:B------:R-:W-:Y:S01]  /*4350*/  IMAD.MOV R160, RZ, RZ, -R160 ;  /* 0x000000ffffa07224 */ /* 0x000fe200078e0aa0 */
[----:B------:R-:W-:Y:S01]  /*4360*/  LOP3.LUT R171, R237, 0x7c, RZ, 0xfc, !PT ;  /* 0x0000007cedab7812 */ /* 0x000fe200078efcff */
[----:B------:R-:W-:Y:S01]  /*4370*/  @!P6 IMAD.IADD R73, R73, 0x1, -R124 ;  /* 0x000000014949e824 */ /* 0x000fe200078e0a7c */
[----:B------:R-:W-:Y:S01]  /*4380*/  LEA.HI R162, R163, R129, RZ, 0x1a ;  /* 0x00000081a3a27211 */ /* 0x000fe200078fd0ff */
[C---:B------:R-:W-:Y:S01]  /*4390*/  IMAD R80, R124.reuse, R160, R80 ;  /* 0x000000a07c507224 */ /* 0x040fe200078e0250 */
[----:B------:R-:W-:-:S02]  /*43a0*/  ISETP.GT.U32.AND P6, PT, R124, R72, PT ;  /* 0x000000487c00720c */ /* 0x000fc40003fc4070 */
[----:B------:R-:W-:Y:S02]  /*43b0*/  IABS R159, R173 ;  /* 0x000000ad009f7213 */ /* 0x000fe40000000000 */
[----:B------:R-:W-:Y:S01]  /*43c0*/  IABS R160, R171 ;  /* 0x000000ab00a07213 */ /* 0x000fe20000000000 */
[--C-:B------:R-:W-:Y:S02]  /*43d0*/  @!P5 IMAD.IADD R67, R67, 0x1, -R124.reuse ;  /* 0x000000014343d824 */ /* 0x100fe400078e0a7c */
[----:B------:R-:W-:Y:S01]  /*43e0*/  @!P4 IMAD.IADD R66, R66, 0x1, -R124 ;  /* 0x000000014242c824 */ /* 0x000fe200078e0a7c */
[----:B------:R-:W-:Y:S01]  /*43f0*/  ISETP.GT.U32.AND P4, PT, R124, R69, PT ;  /* 0x000000457c00720c */ /* 0x000fe20003f84070 */
[----:B------:R-:W-:Y:S02]  /*4400*/  VIADD R169, R162, 0x5e ;  /* 0x0000005ea2a97836 */ /* 0x000fe40000000000 */
[----:B------:R-:W-:-:S04]  /*4410*/  IMAD.HI.U32 R161, R125, R159, RZ ;  /* 0x0000009f7da17227 */ /* 0x000fc800078e00ff */
[----:B------:R-:W-:Y:S01]  /*4420*/  IMAD.HI.U32 R163, R125, R160, RZ ;  /* 0x000000a07da37227 */ /* 0x000fe200078e00ff */
[----:B------:R-:W-:-:S03]  /*4430*/  IABS R129, R169 ;  /* 0x000000a900817213 */ /* 0x000fc60000000000 */
[--C-:B------:R-:W-:Y:S01]  /*4440*/  @!P0 IMAD.IADD R71, R71, 0x1, -R124.reuse ;  /* 0x0000000147478824 */ /* 0x100fe200078e0a7c */
[----:B------:R-:W-:Y:S01]  /*4450*/  ISETP.GT.U32.AND P0, PT, R124, R67, PT ;  /* 0x000000437c00720c */ /* 0x000fe20003f04070 */
[--C-:B------:R-:W-:Y:S01]  /*4460*/  @!P1 IMAD.IADD R158, R158, 0x1, -R124.reuse ;  /* 0x000000019e9e9824 */ /* 0x100fe200078e0a7c */
[----:B------:R-:W-:Y:S01]  /*4470*/  ISETP.GT.U32.AND P1, PT, R124, R66, PT ;  /* 0x000000427c00720c */ /* 0x000fe20003f24070 */
[--C-:B------:R-:W-:Y:S02]  /*4480*/  @!P2 IMAD.IADD R81, R81, 0x1, -R124.reuse ;  /* 0x000000015151a824 */ /* 0x100fe400078e0a7c */
[----:B------:R-:W-:Y:S02]  /*4490*/  IMAD.MOV R161, RZ, RZ, -R161 ;  /* 0x000000ffffa17224 */ /* 0x000fe400078e0aa1 */
[----:B------:R-:W-:Y:S02]  /*44a0*/  VIADD R170, R162, 0x4e ;  /* 0x0000004ea2aa7836 */ /* 0x000fe40000000000 */
[----:B------:R-:W-:Y:S01]  /*44b0*/  IMAD.MOV R163, RZ, RZ, -R163 ;  /* 0x000000ffffa37224 */ /* 0x000fe200078e0aa3 */
[----:B------:R-:W-:Y:S01]  /*44c0*/  ISETP.GT.U32.AND P5, PT, R124, R70, PT ;  /* 0x000000467c00720c */ /* 0x000fe20003fa4070 */
[----:B------:R-:W-:Y:S01]  /*44d0*/  @!P6 IMAD.IADD R72, R72, 0x1, -R124 ;  /* 0x000000014848e824 */ /* 0x000fe200078e0a7c */
[C---:B------:R-:W-:Y:S01]  /*44e0*/  ISETP.GT.U32.AND P6, PT, R124.reuse, R68, PT ;  /* 0x000000447c00720c */ /* 0x040fe20003fc4070 */
[C---:B------:R-:W-:Y:S01]  /*44f0*/  IMAD R159, R124.reuse, R161, R159 ;  /* 0x000000a17c9f7224 */ /* 0x040fe200078e029f */
[C---:B------:R-:W-:Y:S01]  /*4500*/  ISETP.GT.U32.AND P2, PT, R124.reuse, R81, PT ;  /* 0x000000517c00720c */ /* 0x040fe20003f44070 */
[----:B------:R-:W-:Y:S01]  /*4510*/  IMAD R160, R124, R163, R160 ;  /* 0x000000a37ca07224 */ /* 0x000fe200078e02a0 */
[----:B------:R-:W-:Y:S01]  /*4520*/  IABS R161, R170 ;  /* 0x000000aa00a17213 */ /* 0x000fe20000000000 */
[----:B------:R-:W-:-:S04]  /*4530*/  IMAD.HI.U32 R163, R125, R129, RZ ;  /* 0x000000817da37227 */ /* 0x000fc800078e00ff */
[----:B------:R-:W-:Y:S01]  /*4540*/  @!P4 IMAD.IADD R69, R69, 0x1, -R124 ;  /* 0x000000014545c824 */ /* 0x000fe200078e0a7c */
[----:B------:R-:W-:Y:S01]  /*4550*/  ISETP.GT.U32.AND P4, PT, R124, R159, PT ;  /* 0x0000009f7c00720c */ /* 0x000fe20003f84070 */
[----:B------:R-:W-:Y:S02]  /*4560*/  IMAD.MOV R163, RZ, RZ, -R163 ;  /* 0x000000ffffa37224 */ /* 0x000fe400078e0aa3 */
[----:B------:R-:W-:Y:S02]  /*4570*/  VIADD R168, R162, 0x6e ;  /* 0x0000006ea2a87836 */ /* 0x000fe40000000000 */
[----:B------:R-:W-:-:S04]  /*4580*/  IMAD.HI.U32 R164, R125, R161, RZ ;  /* 0x000000a17da47227 */ /* 0x000fc800078e00ff */
[----:B------:R-:W-:Y:S02]  /*4590*/  VIADD R167, R162, 0x7e ;  /* 0x0000007ea2a77836 */ /* 0x000fe40000000000 */
[--C-:B------:R-:W-:Y:S01]  /*45a0*/  @!P0 IMAD.IADD R67, R67, 0x1, -R124.reuse ;  /* 0x0000000143438824 */ /* 0x100fe200078e0a7c */
[C---:B------:R-:W-:Y:S01]  /*45b0*/  ISETP.GT.U32.AND P0, PT, R124.reuse, R160, PT ;  /* 0x000000a07c00720c */ /* 0x040fe20003f04070 */
[----:B------:R-:W-:Y:S01]  /*45c0*/  IMAD R129, R124, R163, R129 ;  /* 0x000000a37c817224 */ /* 0x000fe200078e0281 */
[----:B------:R-:W-:Y:S01]  /*45d0*/  IABS R163, R168 ;  /* 0x000000a800a37213 */ /* 0x000fe20000000000 */
[----:B------:R-:W-:Y:S01]  /*45e0*/  @!P1 IMAD.IADD R66, R66, 0x1, -R124 ;  /* 0x0000000142429824 */ /* 0x000fe200078e0a7c */
[----:B------:R-:W-:Y:S01]  /*45f0*/  ISETP.GT.U32.AND P1, PT, R124, R65, PT ;  /* 0x000000417c00720c */ /* 0x000fe20003f24070 */
[----:B------:R-:W-:Y:S01]  /*4600*/  IMAD.MOV R164, RZ, RZ, -R164 ;  /* 0x000000ffffa47224 */ /* 0x000fe200078e0aa4 */
[----:B------:R-:W-:Y:S01]  /*4610*/  IABS R162, R167 ;  /* 0x000000a700a27213 */ /* 0x000fe20000000000 */
[--C-:B------:R-:W-:Y:S01]  /*4620*/  @!P5 IMAD.IADD R70, R70, 0x1, -R124.reuse ;  /* 0x000000014646d824 */ /* 0x100fe200078e0a7c */
[----:B------:R-:W-:Y:S01]  /*4630*/  ISETP.GT.U32.AND P5, PT, R124, R158, PT ;  /* 0x0000009e7c00720c */ /* 0x000fe20003fa4070 */
[--C-:B------:R-:W-:Y:S01]  /*4640*/  @!P6 IMAD.IADD R68, R68, 0x1, -R124.reuse ;  /* 0x000000014444e824 */ /* 0x100fe200078e0a7c */
[C---:B------:R-:W-:Y:S01]  /*4650*/  ISETP.GT.U32.AND P6, PT, R124.reuse, R80, PT ;  /* 0x000000507c00720c */ /* 0x040fe20003fc4070 */
[----:B------:R-:W-:Y:S01]  /*4660*/  @!P2 IMAD.IADD R81, R81, 0x1, -R124 ;  /* 0x000000015151a824 */ /* 0x000fe200078e0a7c */
[C---:B------:R-:W-:Y:S01]  /*4670*/  ISETP.GT.U32.AND P2, PT, R124.reuse, R129, PT ;  /* 0x000000817c00720c */ /* 0x040fe20003f44070 */
[----:B------:R-:W-:-:S02]  /*4680*/  IMAD R161, R124, R164, R161 ;  /* 0x000000a47ca17224 */ /* 0x000fc400078e02a1 */
[----:B------:R-:W-:-:S04]  /*4690*/  IMAD.HI.U32 R164, R125, R163, RZ ;  /* 0x000000a37da47227 */ /* 0x000fc800078e00ff */
[----:B------:R-:W-:-:S04]  /*46a0*/  IMAD.HI.U32 R125, R125, R162, RZ ;  /* 0x000000a27d7d7227 */ /* 0x000fc800078e00ff */
[----:B------:R-:W-:Y:S02]  /*46b0*/  @!P4 IMAD.IADD R159, R159, 0x1, -R124 ;  /* 0x000000019f9fc824 */ /* 0x000fe400078e0a7c */
[----:B------:R-:W-:Y:S02]  /*46c0*/  IMAD.MOV R164, RZ, RZ, -R164 ;  /* 0x000000ffffa47224 */ /* 0x000fe400078e0aa4 */
[----:B------:R-:W-:Y:S02]  /*46d0*/  IMAD.MOV R165, RZ, RZ, -R125 ;  /* 0x000000ffffa57224 */ /* 0x000fe400078e0a7d */
[--C-:B------:R-:W-:Y:S01]  /*46e0*/  @!P0 IMAD.IADD R160, R160, 0x1, -R124.reuse ;  /* 0x00000001a0a08824 */ /* 0x100fe200078e0a7c */
[C---:B------:R-:W-:Y:S01]  /*46f0*/  ISETP.GT.U32.AND P0, PT, R124.reuse, R159, PT ;  /* 0x0000009f7c00720c */ /* 0x040fe20003f04070 */
[----:B------:R-:W-:Y:S02]  /*4700*/  IMAD R125, R124, R164, R163 ;  /* 0x000000a47c7d7224 */ /* 0x000fe400078e02a3 */
[----:B------:R-:W-:-:S02]  /*4710*/  @!P1 IMAD.IADD R65, R65, 0x1, -R124 ;  /* 0x0000000141419824 */ /* 0x000fc400078e0a7c */
[--C-:B------:R-:W-:Y:S01]  /*4720*/  @!P5 IMAD.IADD R158, R158, 0x1, -R124.reuse ;  /* 0x000000019e9ed824 */ /* 0x100fe200078e0a7c */
[----:B------:R-:W-:Y:S01]  /*4730*/  ISETP.GT.U32.AND P5, PT, R124, R161, PT ;  /* 0x000000a17c00720c */ /* 0x000fe20003fa4070 */
[--C-:B------:R-:W-:Y:S01]  /*4740*/  @!P6 IMAD.IADD R80, R80, 0x1, -R124.reuse ;  /* 0x000000015050e824 */ /* 0x100fe200078e0a7c */
[C---:B------:R-:W-:Y:S01]  /*4750*/  ISETP.GT.U32.AND P4, PT, R124.reuse, R125, PT ;  /* 0x0000007d7c00720c */ /* 0x040fe20003f84070 */
[--C-:B------:R-:W-:Y:S01]  /*4760*/  @!P2 IMAD.IADD R129, R129, 0x1, -R124.reuse ;  /* 0x000000018181a824 */ /* 0x100fe200078e0a7c */
[C---:B------:R-:W-:Y:S02]  /*4770*/  ISETP.GT.U32.AND P2, PT, R124.reuse, R65, PT ;  /* 0x000000417c00720c */ /* 0x040fe40003f44070 */
[C---:B------:R-:W-:Y:S01]  /*4780*/  ISETP.GT.U32.AND P1, PT, R124.reuse, R80, PT ;  /* 0x000000507c00720c */ /* 0x040fe20003f24070 */
[----:B------:R-:W-:Y:S01]  /*4790*/  @!P0 IMAD.IADD R159, R159, 0x1, -R124 ;  /* 0x000000019f9f8824 */ /* 0x000fe200078e0a7c */
[----:B------:R-:W-:-:S05]  /*47a0*/  ISETP.GT.U32.AND P0, PT, R124, R129, PT ;  /* 0x000000817c00720c */ /* 0x000fca0003f04070 */
[--C-:B------:R-:W-:Y:S01]  /*47b0*/  @!P5 IMAD.IADD R161, R161, 0x1, -R124.reuse ;  /* 0x00000001a1a1d824 */ /* 0x100fe200078e0a7c */
[----:B------:R-:W-:Y:S01]  /*47c0*/  ISETP.GT.U32.AND P5, PT, R124, R160, PT ;  /* 0x000000a07c00720c */ /* 0x000fe20003fa4070 */
[--C-:B------:R-:W-:Y:S02]  /*47d0*/  @!P4 IMAD.IADD R125, R125, 0x1, -R124.reuse ;  /* 0x000000017d7dc824 */ /* 0x100fe400078e0a7c */
[--C-:B------:R-:W-:Y:S01]  /*47e0*/  @!P2 IMAD.IADD R65, R65, 0x1, -R124.reuse ;  /* 0x000000014141a824 */ /* 0x100fe200078e0a7c */
[----:B------:R-:W-:Y:S01]  /*47f0*/  ISETP.GE.AND P2, PT, R237, RZ, PT ;  /* 0x000000ffed00720c */ /* 0x000fe20003f46270 */
[--C-:B------:R-:W-:Y:S01]  /*4800*/  @!P1 IMAD.IADD R80, R80, 0x1, -R124.reuse ;  /* 0x0000000150509824 */ /* 0x100fe200078e0a7c */
[----:B------:R-:W-:Y:S01]  /*4810*/  ISETP.GT.U32.AND P1, PT, R124, R125, PT ;  /* 0x0000007d7c00720c */ /* 0x000fe20003f24070 */
[----:B------:R-:W-:Y:S01]  /*4820*/  IMAD R232, R166, UR17, RZ ;  /* 0x00000011a6e87c24 */ /* 0x000fe2000f8e02ff */
[----:B------:R-:W-:Y:S01]  /*4830*/  ISETP.GT.U32.AND P4, PT, R124, R161, PT ;  /* 0x000000a17c00720c */ /* 0x000fe20003f84070 */
[----:B------:R-:W-:Y:S01]  /*4840*/  @!P0 IMAD.IADD R129, R129, 0x1, -R124 ;  /* 0x0000000181818824 */ /* 0x000fe200078e0a7c */
[----:B------:R-:W-:-:S03]  /*4850*/  ISETP.GE.AND P0, PT, R228, RZ, PT ;  /* 0x000000ffe400720c */ /* 0x000fc60003f06270 */
[----:B------:R-:W-:Y:S01]  /*4860*/  @!P5 IMAD.IADD R160, R160, 0x1, -R124 ;  /* 0x00000001a0a0d824 */ /* 0x000fe200078e0a7c */
[----:B------:R-:W-:-:S03]  /*4870*/  IADD3 R233, P5, PT, R232, UR22, RZ ;  /* 0x00000016e8e97c10 */ /* 0x000fc6000ffbe0ff */
[----:B------:R-:W-:Y:S01]  /*4880*/  @!P2 IMAD.MOV R123, RZ, RZ, -R123 ;  /* 0x000000ffff7ba224 */ /* 0x000fe200078e0a7b */
[----:B------:R-:W-:Y:S01]  /*4890*/  ISETP.GE.AND P2, PT, R225, RZ, PT ;  /* 0x000000ffe100720c */ /* 0x000fe20003f46270 */
[--C-:B------:R-:W-:Y:S01]  /*48a0*/  @!P1 IMAD.IADD R125, R125, 0x1, -R124.reuse ;  /* 0x000000017d7d9824 */ /* 0x100fe200078e0a7c */
[----:B------:R-:W-:Y:S02]  /*48b0*/  LEA.HI.X.SX32 R232, R232, UR23, 0x1, P5 ;  /* 0x00000017e8e87c11 */ /* 0x000fe4000a8f0eff */
[----:B------:R-:W-:Y:S02]  /*48c0*/  ISETP.GE.AND P1, PT, R227, RZ, PT ;  /* 0x000000ffe300720c */ /* 0x000fe40003f26270 */
[----:B------:R-:W-:Y:S01]  /*48d0*/  ISETP.GE.AND P5, PT, R226, RZ, PT ;  /* 0x000000ffe200720c */ /* 0x000fe20003fa6270 */
[----:B------:R-:W-:Y:S01]  /*48e0*/  @!P4 IMAD.IADD R161, R161, 0x1, -R124 ;  /* 0x00000001a1a1c824 */ /* 0x000fe200078e0a7c */
[----:B------:R-:W-:Y:S01]  /*48f0*/  ISETP.GE.AND P4, PT, R229, RZ, PT ;  /* 0x000000ffe500720c */ /* 0x000fe20003f86270 */
[----:B------:R-:W-:Y:S01]  /*4900*/  @!P0 IMAD.MOV R121, RZ, RZ, -R121 ;  /* 0x000000ffff798224 */ /* 0x000fe200078e0a79 */
[----:B------:R-:W-:-:S03]  /*4910*/  ISETP.GE.AND P0, PT, R223, RZ, PT ;  /* 0x000000ffdf00720c */ /* 0x000fc60003f06270 */
[----:B------:R-:W-:Y:S01]  /*4920*/  @!P2 IMAD.MOV R118, RZ, RZ, -R118 ;  /* 0x000000ffff76a224 */ /* 0x000fe200078e0a76 */
[----:B------:R-:W-:-:S03]  /*4930*/  ISETP.GE.AND P2, PT, R220, RZ, PT ;  /* 0x000000ffdc00720c */ /* 0x000fc60003f46270 */
[----:B------:R-:W-:Y:S01]  /*4940*/  @!P1 IMAD.MOV R120, RZ, RZ, -R120 ;  /* 0x000000ffff789224 */ /* 0x000fe200078e0a78 */
[----:B------:R-:W-:Y:S01]  /*4950*/  ISETP.GE.AND P1, PT, R222, RZ, PT ;  /* 0x000000ffde00720c */ /* 0x000fe20003f26270 */
[----:B------:R-:W-:Y:S01]  /*4960*/  @!P5 IMAD.MOV R119, RZ, RZ, -R119 ;  /* 0x000000ffff77d224 */ /* 0x000fe200078e0a77 */
[----:B------:R-:W-:Y:S01]  /*4970*/  ISETP.GE.AND P5, PT, R221, RZ, PT ;  /* 0x000000ffdd00720c */ /* 0x000fe20003fa6270 */
[----:B------:R-:W-:Y:S01]  /*4980*/  @!P4 IMAD.MOV R122, RZ, RZ, -R122 ;  /* 0x000000ffff7ac224 */ /* 0x000fe200078e0a7a */
        /* <DEDUP_REMOVED lines=82> */
[----:B------:R-:W-:Y:S01]  /*4eb0*/  ISETP.GE.AND P0, PT, R178, RZ, PT ;  /* 0x000000ffb200720c */ /* 0x000fe20003f06270 */
[----:B------:R-:W-:Y:S02]  /*4ec0*/  IMAD R162, R124, R165, R162 ;  /* 0x000000a57ca27224 */ /* 0x000fe400078e02a2 */
[----:B------:R-:W-:Y:S01]  /*4ed0*/  @!P2 IMAD.MOV R70, RZ, RZ, -R70 ;  /* 0x000000ffff46a224 */ /* 0x000fe200078e0a46 */
[----:B------:R-:W-:Y:S01]  /*4ee0*/  ISETP.GE.AND P2, PT, R175, RZ, PT ;  /* 0x000000ffaf00720c */ /* 0x000fe20003f46270 */
[----:B0-----:R-:W-:-:S04]  /*4ef0*/  @!UP2 UIADD3 UR4, UPT, UPT, -UR7, 0x100000, URZ ;  /* 0x001000000704a890 */ /* 0x001fc8000fffe1ff */
[----:B------:R-:W-:Y:S02]  /*4f00*/  @!UP2 USHF.L.U32 UR5, UR4, 0xb, URZ ;  /* 0x0000000b0405a899 */ /* 0x000fe400080006ff */
[----:B------:R-:W-:Y:S01]  /*4f10*/  @!UP2 USHF.L.U32 UR4, UR4, 0x1, URZ ;  /* 0x000000010404a899 */ /* 0x000fe200080006ff */
[----:B------:R-:W-:Y:S01]  /*4f20*/  @!P1 IMAD.MOV R72, RZ, RZ, -R72 ;  /* 0x000000ffff489224 */ /* 0x000fe200078e0a48 */
[----:B------:R-:W-:Y:S01]  /*4f30*/  ISETP.GE.AND P1, PT, R177, RZ, PT ;  /* 0x000000ffb100720c */ /* 0x000fe20003f26270 */
[----:B------:R-:W-:Y:S01]  /*4f40*/  @!P5 IMAD.MOV R71, RZ, RZ, -R71 ;  /* 0x000000ffff47d224 */ /* 0x000fe200078e0a47 */
[----:B------:R-:W-:Y:S01]  /*4f50*/  ISETP.GE.AND P5, PT, R176, RZ, PT ;  /* 0x000000ffb000720c */ /* 0x000fe20003fa6270 */
[----:B------:R-:W-:Y:S01]  /*4f60*/  @!P4 IMAD.MOV R76, RZ, RZ, -R76 ;  /* 0x000000ffff4cc224 */ /* 0x000fe200078e0a4c */
[----:B------:R-:W-:Y:S01]  /*4f70*/  ISETP.GT.U32.AND P6, PT, R124, R162, PT ;  /* 0x000000a27c00720c */ /* 0x000fe20003fc4070 */
[----:B------:R-:W-:Y:S01]  /*4f80*/  @!P0 IMAD.MOV R68, RZ, RZ, -R68 ;  /* 0x000000ffff448224 */ /* 0x000fe200078e0a44 */
[----:B------:R-:W-:Y:S01]  /*4f90*/  ISETP.GE.AND P4, PT, R179, RZ, PT ;  /* 0x000000ffb300720c */ /* 0x000fe20003f86270 */
[----:B------:R-:W-:Y:S01]  /*4fa0*/  VOTEU.ALL UP3, P3 ;  /* 0x0000000000ff7886 */ /* 0x000fe20001860000 */
[----:B------:R-:W-:Y:S01]  /*4fb0*/  ISETP.GE.AND P0, PT, R174, RZ, PT ;  /* 0x000000ffae00720c */ /* 0x000fe20003f06270 */
[----:B------:R-:W-:Y:S01]  /*4fc0*/  @!P2 IMAD.MOV R158, RZ, RZ, -R158 ;  /* 0x000000ffff9ea224 */ /* 0x000fe200078e0a9e */
[----:B------:R-:W-:-:S02]  /*4fd0*/  ISETP.GE.AND P2, PT, R171, RZ, PT ;  /* 0x000000ffab00720c */ /* 0x000fc40003f46270 */
[----:B------:R0:W1:Y:S01]  /*4fe0*/  @!UP3 SYNCS.EXCH.64 URZ, [UR13+0x6008], UR4 ;  /* 0x006008040dffb5b2 */ /* 0x0000620008000100 */
[----:B------:R-:W-:Y:S01]  /*4ff0*/  @!P1 IMAD.MOV R67, RZ, RZ, -R67 ;  /* 0x000000ffff439224 */ /* 0x000fe200078e0a43 */
[----:B------:R-:W-:Y:S01]  /*5000*/  ISETP.GE.AND P1, PT, R173, RZ, PT ;  /* 0x000000ffad00720c */ /* 0x000fe20003f26270 */
[----:B------:R-:W-:Y:S01]  /*5010*/  @!P5 IMAD.MOV R66, RZ, RZ, -R66 ;  /* 0x000000ffff42d224 */ /* 0x000fe200078e0a42 */
[----:B------:R-:W-:Y:S01]  /*5020*/  ISETP.GE.AND P5, PT, R172, RZ, PT ;  /* 0x000000ffac00720c */ /* 0x000fe20003fa6270 */
[----:B------:R-:W-:Y:S01]  /*5030*/  @!P6 IMAD.IADD R162, R162, 0x1, -R124 ;  /* 0x00000001a2a2e824 */ /* 0x000fe200078e0a7c */
[----:B0-----:R-:W0:Y:S01]  /*5040*/  LDCU UR4, c[0x0][0x3b0] ;  /* 0x00007600ff0477ac */ /* 0x001e220008000800 */
[----:B------:R-:W-:Y:S01]  /*5050*/  @!P4 IMAD.MOV R69, RZ, RZ, -R69 ;  /* 0x000000ffff45c224 */ /* 0x000fe200078e0a45 */
[----:B------:R-:W-:Y:S01]  /*5060*/  ISETP.NE.AND P4, PT, R75, RZ, PT ;  /* 0x000000ff4b00720c */ /* 0x000fe20003f85270 */
[----:B------:R-:W-:Y:S01]  /*5070*/  @!P0 IMAD.MOV R81, RZ, RZ, -R81 ;  /* 0x000000ffff518224 */ /* 0x000fe200078e0a51 */
[----:B------:R-:W-:-:S02]  /*5080*/  LOP3.LUT R75, RZ, R75, RZ, 0x33, !PT ;  /* 0x0000004bff4b7212 */ /* 0x000fc400078e33ff */
[----:B------:R-:W-:Y:S02]  /*5090*/  ISETP.GE.AND P0, PT, R170, RZ, PT ;  /* 0x000000ffaa00720c */ /* 0x000fe40003f06270 */
[----:B------:R-:W-:Y:S01]  /*50a0*/  ISETP.GT.U32.AND P6, PT, R124, R162, PT ;  /* 0x000000a27c00720c */ /* 0x000fe20003fc4070 */
[----:B------:R-:W-:Y:S01]  /*50b0*/  @!P2 IMAD.MOV R160, RZ, RZ, -R160 ;  /* 0x000000ffffa0a224 */ /* 0x000fe200078e0aa0 */
[----:B------:R-:W-:Y:S02]  /*50c0*/  SEL R122, R75, R122, !P4 ;  /* 0x0000007a4b7a7207 */ /* 0x000fe40006000000 */
[----:B------:R-:W-:Y:S01]  /*50d0*/  ISETP.GE.AND P2, PT, R167, RZ, PT ;  /* 0x000000ffa700720c */ /* 0x000fe20003f46270 */
[----:B------:R-:W-:Y:S01]  /*50e0*/  @!P1 IMAD.MOV R159, RZ, RZ, -R159 ;  /* 0x000000ffff9f9224 */ /* 0x000fe200078e0a9f */
[----:B------:R-:W-:Y:S01]  /*50f0*/  SEL R204, R75, R73, !P4 ;  /* 0x000000494bcc7207 */ /* 0x000fe20006000000 */
[----:B------:R-:W-:Y:S01]  /*5100*/  @!P5 IMAD.MOV R80, RZ, RZ, -R80 ;  /* 0x000000ffff50d224 */ /* 0x000fe200078e0a50 */
[----:B------:R-:W-:-:S02]  /*5110*/  ISETP.GE.AND P1, PT, R169, RZ, PT ;  /* 0x000000ffa900720c */ /* 0x000fc40003f26270 */
[----:B------:R-:W-:Y:S01]  /*5120*/  ISETP.GE.AND P5, PT, R168, RZ, PT ;  /* 0x000000ffa800720c */ /* 0x000fe20003fa6270 */
[----:B0-----:R-:W-:Y:S01]  /*5130*/  IMAD R73, R122, UR4, RZ ;  /* 0x000000047a497c24 */ /* 0x001fe2000f8e02ff */
[C---:B------:R-:W-:Y:S02]  /*5140*/  SEL R120, R75.reuse, R120, !P4 ;  /* 0x000000784b787207 */ /* 0x040fe40006000000 */
[C---:B------:R-:W-:Y:S01]  /*5150*/  SEL R116, R75.reuse, R116, !P4 ;  /* 0x000000744b747207 */ /* 0x040fe20006000000 */
[----:B------:R-:W-:Y:S01]  /*5160*/  @!P0 IMAD.MOV R161, RZ, RZ, -R161 ;  /* 0x000000ffffa18224 */ /* 0x000fe200078e0aa1 */
[C---:B------:R-:W-:Y:S01]  /*5170*/  SEL R114, R75.reuse, R114, !P4 ;  /* 0x000000724b727207 */ /* 0x040fe20006000000 */
[----:B------:R-:W-:Y:S01]  /*5180*/  @!P6 IMAD.IADD R162, R162, 0x1, -R124 ;  /* 0x00000001a2a2e824 */ /* 0x000fe200078e0a7c */
[C---:B------:R-:W-:Y:S01]  /*5190*/  SEL R186, R75.reuse, R85, !P4 ;  /* 0x000000554bba7207 */ /* 0x040fe20006000000 */
[----:B------:R-:W-:Y:S01]  /*51a0*/  IMAD R85, R116, UR4, RZ ;  /* 0x0000000474557c24 */ /* 0x000fe2000f8e02ff */
[C---:B------:R-:W-:Y:S01]  /*51b0*/  SEL R198, R75.reuse, R77, !P4 ;  /* 0x0000004d4bc67207 */ /* 0x040fe20006000000 */
[----:B------:R-:W-:Y:S01]  /*51c0*/  IMAD R77, R120, UR4, RZ ;  /* 0x00000004784d7c24 */ /* 0x000fe2000f8e02ff */
[----:B------:R-:W-:-:S02]  /*51d0*/  SEL R220, R75, R66, !P4 ;  /* 0x000000424bdc7207 */ /* 0x000fc40006000000 */
[----:B------:R-:W-:Y:S02]  /*51e0*/  SEL R110, R75, R110, !P4 ;  /* 0x0000006e4b6e7207 */ /* 0x000fe40006000000 */
[----:B------:R-:W-:Y:S01]  /*51f0*/  IADD3 R66, P0, PT, R73, R233, RZ ;  /* 0x000000e949427210 */ /* 0x000fe20007f1e0ff */
[----:B-----5:R0:W-:Y:S01]  /*5200*/  STS.U8 [R238+UR13+0x4600], R128 ;  /* 0x00460080ee007988 */ /* 0x0201e2000800000d */
[C---:B------:R-:W-:Y:S01]  /*5210*/  SEL R118, R75.reuse, R118, !P4 ;  /* 0x000000764b767207 */ /* 0x040fe20006000000 */
[----:B------:R-:W-:Y:S01]  /*5220*/  @!P2 IMAD.MOV R162, RZ, RZ, -R162 ;  /* 0x000000ffffa2a224 */ /* 0x000fe200078e0aa2 */
[C---:B------:R-:W-:Y:S01]  /*5230*/  SEL R112, R75.reuse, R112, !P4 ;  /* 0x000000704b707207 */ /* 0x040fe20006000000 */
[----:B--2---:R2:W-:Y:S01]  /*5240*/  STS.U8 [R238+UR13+0x4000], R74 ;  /* 0x0040004aee007988 */ /* 0x0045e2000800000d */
[C---:B------:R-:W-:Y:S02]  /*5250*/  SEL R109, R75.reuse, R109, !P4 ;  /* 0x0000006d4b6d7207 */ /* 0x040fe40006000000 */
[----:B------:R-:W-:-:S02]  /*5260*/  SEL R214, R75, R68, !P4 ;  /* 0x000000444bd67207 */ /* 0x000fc40006000000 */
[----:B------:R-:W-:Y:S01]  /*5270*/  LEA.HI.X.SX32 R73, R73, R232, 0x1, P0 ;  /* 0x000000e849497211 */ /* 0x000fe200000f0eff */
[----:B0-----:R-:W-:Y:S01]  /*5280*/  IMAD R128, R114, UR4, RZ ;  /* 0x0000000472807c24 */ /* 0x001fe2000f8e02ff */
[C---:B------:R-:W-:Y:S01]  /*5290*/  SEL R108, R75.reuse, R108, !P4 ;  /* 0x0000006c4b6c7207 */ /* 0x040fe20006000000 */
[----:B------:R-:W-:Y:S01]  /*52a0*/  IMAD R114, R110, UR4, RZ ;  /* 0x000000046e727c24 */ /* 0x000fe2000f8e02ff */
[----:B------:R-:W-:Y:S02]  /*52b0*/  SEL R104, R75, R104, !P4 ;  /* 0x000000684b687207 */ /* 0x000fe40006000000 */
[-C--:B------:R-:W-:Y:S02]  /*52c0*/  IADD3 R68, P2, PT, R77, R233.reuse, RZ ;  /* 0x000000e94d447210 */ /* 0x080fe40007f5e0ff */
[----:B--2---:R-:W-:Y:S02]  /*52d0*/  IADD3 R74, P0, PT, R85, R233, RZ ;  /* 0x000000e9554a7210 */ /* 0x004fe40007f1e0ff */
[----:B------:R-:W-:-:S02]  /*52e0*/  SEL R121, R75, R121, !P4 ;  /* 0x000000794b797207 */ /* 0x000fc40006000000 */
[C---:B------:R-:W-:Y:S01]  /*52f0*/  SEL R224, R75.reuse, R81, !P4 ;  /* 0x000000514be07207 */ /* 0x040fe20006000000 */
[----:B------:R-:W-:Y:S01]  /*5300*/  IMAD R81, R118, UR4, RZ ;  /* 0x0000000476517c24 */ /* 0x000fe2000f8e02ff */
[----:B------:R-:W-:Y:S01]  /*5310*/  LOP3.LUT R236, R238, 0x10, RZ, 0x3c, !PT ;  /* 0x00000010eeec7812 */ /* 0x000fe200078e3cff */
[----:B------:R-:W-:Y:S01]  /*5320*/  @!P1 IMAD.MOV R129, RZ, RZ, -R129 ;  /* 0x000000ffff819224 */ /* 0x000fe200078e0a81 */
[C---:B------:R-:W-:Y:S01]  /*5330*/  SEL R97, R75.reuse, R97, !P4 ;  /* 0x000000614b617207 */ /* 0x040fe20006000000 */
[----:B------:R-:W-:Y:S01]  /*5340*/  @!P5 IMAD.MOV R125, RZ, RZ, -R125 ;  /* 0x000000ffff7dd224 */ /* 0x000fe200078e0a7d */
[C---:B------:R-:W-:Y:S01]  /*5350*/  SEL R89, R75.reuse, R89, !P4 ;  /* 0x000000594b597207 */ /* 0x040fe20006000000 */
[----:B------:R-:W-:Y:S01]  /*5360*/  IMAD R118, R112, UR4, RZ ;  /* 0x0000000470767c24 */ /* 0x000fe2000f8e02ff */
[----:B------:R-:W-:Y:S01]  /*5370*/  SEL R98, R75, R98, !P4 ;  /* 0x000000624b627207 */ /* 0x000fe20006000000 */
[----:B------:R-:W-:Y:S01]  /*5380*/  IMAD R112, R109, UR4, RZ ;  /* 0x000000046d707c24 */ /* 0x000fe2000f8e02ff */
[C---:B------:R-:W-:Y:S01]  /*5390*/  SEL R90, R75.reuse, R90, !P4 ;  /* 0x0000005a4b5a7207 */ /* 0x040fe20006000000 */
[----:B------:R-:W-:Y:S01]  /*53a0*/  IMAD R110, R108, UR4, RZ ;  /* 0x000000046c6e7c24 */ /* 0x000fe2000f8e02ff */
[C---:B------:R-:W-:Y:S01]  /*53b0*/  SEL R182, R75.reuse, R86, !P4 ;  /* 0x000000564bb67207 */ /* 0x040fe20006000000 */
[----:B------:R-:W-:Y:S01]  /*53c0*/  IMAD R109, R104, UR4, RZ ;  /* 0x00000004686d7c24 */ /* 0x000fe2000f8e02ff */
[----:B------:R-:W-:-:S02]  /*53d0*/  SEL R196, R75, R78, !P4 ;  /* 0x0000004e4bc47207 */ /* 0x000fc40006000000 */
[-C--:B------:R-:W-:Y:S02]  /*53e0*/  LEA.HI.X.SX32 R77, R77, R232.reuse, 0x1, P2 ;  /* 0x000000e84d4d7211 */ /* 0x080fe400010f0eff */
[----:B------:R-:W-:Y:S01]  /*53f0*/  LEA.HI.X.SX32 R85, R85, R232, 0x1, P0 ;  /* 0x000000e855557211 */ /* 0x000fe200000f0eff */
[----:B---3--:R-:W-:Y:S01]  /*5400*/  STS.U8 [R238+UR13+0x4200], R126 ;  /* 0x0042007eee007988 */ /* 0x008fe2000800000d */
[----:B------:R-:W-:Y:S01]  /*5410*/  SEL R202, R75, R76, !P4 ;  /* 0x0000004c4bca7207 */ /* 0x000fe20006000000 */
[----:B------:R-:W-:Y:S01]  /*5420*/  IMAD R76, R121, UR4, RZ ;  /* 0x00000004794c7c24 */ /* 0x000fe2000f8e02ff */
[-C--:B------:R-:W-:Y:S01]  /*5430*/  IADD3 R78, P2, PT, R128, R233.reuse, RZ ;  /* 0x000000e9804e7210 */ /* 0x080fe20007f5e0ff */
[----:B----4-:R-:W-:Y:S01]  /*5440*/  STS.U8 [R238+UR13+0x4400], R127 ;  /* 0x0044007fee007988 */ /* 0x010fe2000800000d */
[----:B------:R-:W-:Y:S02]  /*5450*/  IADD3 R86, P0, PT, R114, R233, RZ ;  /* 0x000000e972567210 */ /* 0x000fe40007f1e0ff */
[C---:B------:R-:W-:Y:S01]  /*5460*/  SEL R115, R75.reuse, R115, !P4 ;  /* 0x000000734b737207 */ /* 0x040fe20006000000 */
[----:B------:R-:W-:Y:S01]  /*5470*/  STS.U8 [R238+UR13+0x4800], R130 ;  /* 0x00480082ee007988 */ /* 0x000fe2000800000d */
[----:B------:R-:W-:Y:S01]  /*5480*/  SEL R123, R75, R123, !P4 ;  /* 0x0000007b4b7b7207 */ /* 0x000fe20006000000 */
[----:B------:R-:W-:-:S02]  /*5490*/  IMAD R121, R97, UR4, RZ ;  /* 0x0000000461797c24 */ /* 0x000fc4000f8e02ff */
[----:B------:R-:W-:Y:S01]  /*54a0*/  STS.U8 [R238+UR13+0x4a00], R132 ;  /* 0x004a0084ee007988 */ /* 0x000fe2000800000d */
[----:B------:R-:W-:-:S03]  /*54b0*/  SEL R119, R75, R119, !P4 ;  /* 0x000000774b777207 */ /* 0x000fc60006000000 */
[----:B------:R-:W-:Y:S01]  /*54c0*/  STS.U8 [R238+UR13+0x4c00], R131 ;  /* 0x004c0083ee007988 */ /* 0x000fe2000800000d */
[----:B------:R-:W-:-:S03]  /*54d0*/  SEL R117, R75, R117, !P4 ;  /* 0x000000754b757207 */ /* 0x000fc60006000000 */
[----:B------:R-:W-:Y:S01]  /*54e0*/  STS.U8 [R238+UR13+0x4e00], R134 ;  /* 0x004e0086ee007988 */ /* 0x000fe2000800000d */
[C---:B------:R-:W-:Y:S01]  /*54f0*/  SEL R113, R75.reuse, R113, !P4 ;  /* 0x000000714b717207 */ /* 0x040fe20006000000 */
[----:B------:R-:W-:Y:S01]  /*5500*/  IMAD R120, R98, UR4, RZ ;  /* 0x0000000462787c24 */ /* 0x000fe2000f8e02ff */
[C---:B------:R-:W-:Y:S01]  /*5510*/  SEL R111, R75.reuse, R111, !P4 ;  /* 0x0000006f4b6f7207 */ /* 0x040fe20006000000 */
[----:B------:R0:W-:Y:S01]  /*5520*/  STS.U8 [R236+UR13+0x4680], R137 ;  /* 0x00468089ec007988 */ /* 0x0001e2000800000d */
[C---:B------:R-:W-:Y:S02]  /*5530*/  SEL R107, R75.reuse, R107, !P4 ;  /* 0x0000006b4b6b7207 */ /* 0x040fe40006000000 */
[C---:B------:R-:W-:Y:S01]  /*5540*/  SEL R106, R75.reuse, R106, !P4 ;  /* 0x0000006a4b6a7207 */ /* 0x040fe20006000000 */
[----:B------:R2:W-:Y:S01]  /*5550*/  STS.U8 [R236+UR13+0x4280], R135 ;  /* 0x00428087ec007988 */ /* 0x0005e2000800000d */
[C---:B------:R-:W-:Y:S02]  /*5560*/  SEL R105, R75.reuse, R105, !P4 ;  /* 0x000000694b697207 */ /* 0x040fe40006000000 */
[----:B------:R-:W-:-:S02]  /*5570*/  SEL R103, R75, R103, !P4 ;  /* 0x000000674b677207 */ /* 0x000fc40006000000 */
[----:B------:R-:W-:Y:S01]  /*5580*/  SEL R102, R75, R102, !P4 ;  /* 0x000000664b667207 */ /* 0x000fe20006000000 */
[----:B0-----:R-:W-:Y:S01]  /*5590*/  IMAD R137, R89, UR4, RZ ;  /* 0x0000000459897c24 */ /* 0x001fe2000f8e02ff */
[C---:B------:R-:W-:Y:S02]  /*55a0*/  SEL R101, R75.reuse, R101, !P4 ;  /* 0x000000654b657207 */ /* 0x040fe40006000000 */
[C---:B------:R-:W-:Y:S01]  /*55b0*/  SEL R100, R75.reuse, R100, !P4 ;  /* 0x000000644b647207 */ /* 0x040fe20006000000 */
[----:B--2---:R-:W-:Y:S01]  /*55c0*/  IMAD R135, R90, UR4, RZ ;  /* 0x000000045a877c24 */ /* 0x004fe2000f8e02ff */
[C---:B------:R-:W-:Y:S02]  /*55d0*/  SEL R99, R75.reuse, R99, !P4 ;  /* 0x000000634b637207 */ /* 0x040fe40006000000 */
[C---:B------:R-:W-:Y:S02]  /*55e0*/  SEL R96, R75.reuse, R96, !P4 ;  /* 0x000000604b607207 */ /* 0x040fe40006000000 */
[----:B------:R-:W-:-:S02]  /*55f0*/  SEL R95, R75, R95, !P4 ;  /* 0x0000005f4b5f7207 */ /* 0x000fc40006000000 */
[C---:B------:R-:W-:Y:S02]  /*5600*/  SEL R94, R75.reuse, R94, !P4 ;  /* 0x0000005e4b5e7207 */ /* 0x040fe40006000000 */
[C---:B------:R-:W-:Y:S02]  /*5610*/  SEL R93, R75.reuse, R93, !P4 ;  /* 0x0000005d4b5d7207 */ /* 0x040fe40006000000 */
[C---:B------:R-:W-:Y:S02]  /*5620*/  SEL R65, R75.reuse, R65, !P4 ;  /* 0x000000414b417207 */ /* 0x040fe40006000000 */
        /* <DEDUP_REMOVED lines=21> */
[-C--:B------:R-:W-:Y:S02]  /*5780*/  LEA.HI.X.SX32 R89, R128, R232.reuse, 0x1, P2 ;  /* 0x000000e880597211 */ /* 0x080fe400010f0eff */
[-C--:B------:R-:W-:Y:S01]  /*5790*/  LEA.HI.X.SX32 R97, R114, R232.reuse, 0x1, P0 ;  /* 0x000000e872617211 */ /* 0x080fe200000f0eff */
[----:B------:R-:W-:Y:S01]  /*57a0*/  IMAD R87, R115, UR4, RZ ;  /* 0x0000000473577c24 */ /* 0x000fe2000f8e02ff */
[-C--:B------:R-:W-:Y:S02]  /*57b0*/  IADD3 R90, P2, PT, R110, R233.reuse, RZ ;  /* 0x000000e96e5a7210 */ /* 0x080fe40007f5e0ff */
[-C--:B------:R-:W-:Y:S02]  /*57c0*/  IADD3 R98, P0, PT, R109, R233.reuse, RZ ;  /* 0x000000e96d627210 */ /* 0x080fe40007f1e0ff */
[----:B------:R-:W-:Y:S01]  /*57d0*/  IADD3 R67, P1, PT, R76, R233, RZ ;  /* 0x000000e94c437210 */ /* 0x000fe20007f3e0ff */
[----:B------:R-:W-:Y:S01]  /*57e0*/  IMAD R115, R101, UR4, RZ ;  /* 0x0000000465737c24 */ /* 0x000fe2000f8e02ff */
[-C--:B------:R-:W-:Y:S01]  /*57f0*/  LEA.HI.X.SX32 R101, R110, R232.reuse, 0x1, P2 ;  /* 0x000000e86e657211 */ /* 0x080fe200010f0eff */
[----:B------:R-:W-:Y:S01]  /*5800*/  IMAD R126, R75, UR4, RZ ;  /* 0x000000044b7e7c24 */ /* 0x000fe2000f8e02ff */
[-C--:B------:R-:W-:Y:S01]  /*5810*/  LEA.HI.X.SX32 R109, R109, R232.reuse, 0x1, P0 ;  /* 0x000000e86d6d7211 */ /* 0x080fe200000f0eff */
[----:B------:R-:W-:Y:S01]  /*5820*/  IMAD R129, R65, UR4, RZ ;  /* 0x0000000441817c24 */ /* 0x000fe2000f8e02ff */
[----:B------:R-:W-:-:S02]  /*5830*/  LEA.HI.X.SX32 R75, R76, R232, 0x1, P1 ;  /* 0x000000e84c4b7211 */ /* 0x000fc400008f0eff */
[CC--:B------:R-:W-:Y:S02]  /*5840*/  IADD3 R110, P0, PT, R120.reuse, R233.reuse, RZ ;  /* 0x000000e9786e7210 */ /* 0x0c0fe40007f1e0ff */
[-C--:B------:R-:W-:Y:S01]  /*5850*/  IADD3 R76, P1, PT, R87, R233.reuse, RZ ;  /* 0x000000e9574c7210 */ /* 0x080fe20007f3e0ff */
[----:B------:R-:W-:Y:S01]  /*5860*/  IMAD R127, R113, UR4, RZ ;  /* 0x00000004717f7c24 */ /* 0x000fe2000f8e02ff */
[-C--:B------:R-:W-:Y:S01]  /*5870*/  LEA.HI.X.SX32 R120, R120, R232.reuse, 0x1, P0 ;  /* 0x000000e878787211 */ /* 0x080fe200000f0eff */
[----:B------:R-:W-:Y:S01]  /*5880*/  IMAD R116, R111, UR4, RZ ;  /* 0x000000046f747c24 */ /* 0x000fe2000f8e02ff */
[-C--:B------:R-:W-:Y:S01]  /*5890*/  LEA.HI.X.SX32 R87, R87, R232.reuse, 0x1, P1 ;  /* 0x000000e857577211 */ /* 0x080fe200008f0eff */
[----:B------:R-:W-:Y:S01]  /*58a0*/  IMAD R180, R180, UR4, RZ ;  /* 0x00000004b4b47c24 */ /* 0x000fe2000f8e02ff */
[-C--:B------:R-:W-:Y:S01]  /*58b0*/  IADD3 R130, P0, PT, R129, R233.reuse, RZ ;  /* 0x000000e981827210 */ /* 0x080fe20007f1e0ff */
[----:B------:R-:W-:Y:S01]  /*58c0*/  IMAD R111, R103, UR4, RZ ;  /* 0x00000004676f7c24 */ /* 0x000fe2000f8e02ff */
[-C--:B------:R-:W-:Y:S01]  /*58d0*/  IADD3 R88, P1, PT, R112, R233.reuse, RZ ;  /* 0x000000e970587210 */ /* 0x080fe20007f3e0ff */
[----:B------:R-:W-:Y:S01]  /*58e0*/  IMAD R113, R102, UR4, RZ ;  /* 0x0000000466717c24 */ /* 0x000fe2000f8e02ff */
[----:B------:R-:W-:Y:S01]  /*58f0*/  LEA.HI.X.SX32 R129, R129, R232, 0x1, P0 ;  /* 0x000000e881817211 */ /* 0x000fe200000f0eff */
[----:B------:R-:W-:Y:S01]  /*5900*/  IMAD R79, R119, UR4, RZ ;  /* 0x00000004774f7c24 */ /* 0x000fe2000f8e02ff */
[----:B------:R-:W-:Y:S01]  /*5910*/  IADD3 R181, P0, PT, R180, R233, RZ ;  /* 0x000000e9b4b57210 */ /* 0x000fe20007f1e0ff */
[----:B------:R-:W-:-:S02]  /*5920*/  IMAD R83, R117, UR4, RZ ;  /* 0x0000000475537c24 */ /* 0x000fc4000f8e02ff */
[----:B------:R-:W-:Y:S01]  /*5930*/  IMAD R119, R99, UR4, RZ ;  /* 0x0000000463777c24 */ /* 0x000fe2000f8e02ff */
[-C--:B------:R-:W-:Y:S01]  /*5940*/  LEA.HI.X.SX32 R99, R112, R232.reuse, 0x1, P1 ;  /* 0x000000e870637211 */ /* 0x080fe200008f0eff */
[----:B------:R-:W-:Y:S01]  /*5950*/  IMAD R117, R100, UR4, RZ ;  /* 0x0000000464757c24 */ /* 0x000fe2000f8e02ff */
[-C--:B------:R-:W-:Y:S01]  /*5960*/  IADD3 R100, P1, PT, R111, R233.reuse, RZ ;  /* 0x000000e96f647210 */ /* 0x080fe20007f3e0ff */
[----:B------:R-:W-:Y:S01]  /*5970*/  IMAD R192, R192, UR4, RZ ;  /* 0x00000004c0c07c24 */ /* 0x000fe2000f8e02ff */
[----:B------:R-:W-:Y:S01]  /*5980*/  IADD3 R102, P2, PT, R113, R233, RZ ;  /* 0x000000e971667210 */ /* 0x000fe20007f5e0ff */
[----:B------:R-:W-:Y:S02]  /*5990*/  IMAD R122, R96, UR4, RZ ;  /* 0x00000004607a7c24 */ /* 0x000fe4000f8e02ff */
[----:B------:R-:W-:Y:S01]  /*59a0*/  IMAD R71, R123, UR4, RZ ;  /* 0x000000047b477c24 */ /* 0x000fe2000f8e02ff */
[-C--:B------:R-:W-:Y:S01]  /*59b0*/  LEA.HI.X.SX32 R180, R180, R232.reuse, 0x1, P0 ;  /* 0x000000e8b4b47211 */ /* 0x080fe200000f0eff */
[----:B------:R0:W-:Y:S01]  /*59c0*/  STS.U8 [R236+UR13+0x4080], R133 ;  /* 0x00408085ec007988 */ /* 0x0001e2000800000d */
[----:B------:R-:W-:Y:S01]  /*59d0*/  IMAD R198, R198, UR4, RZ ;  /* 0x00000004c6c67c24 */ /* 0x000fe2000f8e02ff */
[-C--:B------:R-:W-:Y:S01]  /*59e0*/  LEA.HI.X.SX32 R111, R111, R232.reuse, 0x1, P1 ;  /* 0x000000e86f6f7211 */ /* 0x080fe200008f0eff */
[----:B------:R-:W-:Y:S01]  /*59f0*/  IMAD R178, R178, UR4, RZ ;  /* 0x00000004b2b27c24 */ /* 0x000fe2000f8e02ff */
[----:B------:R-:W-:-:S02]  /*5a00*/  LEA.HI.X.SX32 R113, R113, R232, 0x1, P2 ;  /* 0x000000e871717211 */ /* 0x000fc400010f0eff */
[-C--:B------:R-:W-:Y:S02]  /*5a10*/  IADD3 R193, P0, PT, R192, R233.reuse, RZ ;  /* 0x000000e9c0c17210 */ /* 0x080fe40007f1e0ff */
[-C--:B------:R-:W-:Y:S01]  /*5a20*/  IADD3 R112, P1, PT, R121, R233.reuse, RZ ;  /* 0x000000e979707210 */ /* 0x080fe20007f3e0ff */
[----:B0-----:R-:W-:Y:S01]  /*5a30*/  IMAD R133, R91, UR4, RZ ;  /* 0x000000045b857c24 */ /* 0x001fe2000f8e02ff */
        /* <DEDUP_REMOVED lines=8> */
[-C--:B------:R-:W-:Y:S02]  /*5ac0*/  IADD3 R199, P0, PT, R198, R233.reuse, RZ ;  /* 0x000000e9c6c77210 */ /* 0x080fe40007f1e0ff */
[-C--:B------:R-:W-:Y:S02]  /*5ad0*/  IADD3 R69, P4, PT, R79, R233.reuse, RZ ;  /* 0x000000e94f457210 */ /* 0x080fe40007f9e0ff */
[-C--:B------:R-:W-:Y:S02]  /*5ae0*/  IADD3 R70, P5, PT, R81, R233.reuse, RZ ;  /* 0x000000e951467210 */ /* 0x080fe40007fbe0ff */
[----:B------:R-:W-:Y:S02]  /*5af0*/  LEA.HI.X.SX32 R71, R71, R232, 0x1, P6 ;  /* 0x000000e847477211 */ /* 0x000fe400030f0eff */
[-C--:B------:R-:W-:Y:S02]  /*5b00*/  IADD3 R134, P2, PT, R133, R233.reuse, RZ ;  /* 0x000000e985867210 */ /* 0x080fe40007f5e0ff */
[----:B------:R-:W-:-:S02]  /*5b10*/  IADD3 R179, P1, PT, R178, R233, RZ ;  /* 0x000000e9b2b37210 */ /* 0x000fc40007f3e0ff */
[----:B------:R-:W-:Y:S01]  /*5b20*/  IADD3 R72, P6, PT, R83, R233, RZ ;  /* 0x000000e953487210 */ /* 0x000fe20007fde0ff */
[----:B------:R-:W-:Y:S01]  /*5b30*/  IMAD R210, R210, UR4, RZ ;  /* 0x00000004d2d27c24 */ /* 0x000fe2000f8e02ff */
[-C--:B------:R-:W-:Y:S01]  /*5b40*/  LEA.HI.X.SX32 R198, R198, R232.reuse, 0x1, P0 ;  /* 0x000000e8c6c67211 */ /* 0x080fe200000f0eff */
[----:B------:R-:W-:Y:S01]  /*5b50*/  IMAD R108, R107, UR4, RZ ;  /* 0x000000046b6c7c24 */ /* 0x000fe2000f8e02ff */
[-C--:B------:R-:W-:Y:S01]  /*5b60*/  LEA.HI.X.SX32 R79, R79, R232.reuse, 0x1, P4 ;  /* 0x000000e84f4f7211 */ /* 0x080fe200020f0eff */
[----:B------:R-:W-:Y:S01]  /*5b70*/  IMAD R106, R106, UR4, RZ ;  /* 0x000000046a6a7c24 */ /* 0x000fe2000f8e02ff */
[-C--:B------:R-:W-:Y:S01]  /*5b80*/  LEA.HI.X.SX32 R81, R81, R232.reuse, 0x1, P5 ;  /* 0x000000e851517211 */ /* 0x080fe200028f0eff */
[----:B------:R-:W-:Y:S01]  /*5b90*/  IMAD R194, R194, UR4, RZ ;  /* 0x00000004c2c27c24 */ /* 0x000fe2000f8e02ff */
[-C--:B------:R-:W-:Y:S01]  /*5ba0*/  LEA.HI.X.SX32 R133, R133, R232.reuse, 0x1, P2 ;  /* 0x000000e885857211 */ /* 0x080fe200010f0eff */
[----:B------:R-:W-:Y:S01]  /*5bb0*/  IMAD R196, R196, UR4, RZ ;  /* 0x00000004c4c47c24 */ /* 0x000fe2000f8e02ff */
[----:B------:R-:W-:-:S02]  /*5bc0*/  LEA.HI.X.SX32 R178, R178, R232, 0x1, P1 ;  /* 0x000000e8b2b27211 */ /* 0x000fc400008f0eff */
[-C--:B------:R-:W-:Y:S01]  /*5bd0*/  IADD3 R205, P0, PT, R204, R233.reuse, RZ ;  /* 0x000000e9cccd7210 */ /* 0x080fe20007f1e0ff */
[----:B------:R-:W-:Y:S01]  /*5be0*/  IMAD R107, R105, UR4, RZ ;  /* 0x00000004696b7c24 */ /* 0x000fe2000f8e02ff */
[-C--:B------:R-:W-:Y:S02]  /*5bf0*/  IADD3 R80, P4, PT, R127, R233.reuse, RZ ;  /* 0x000000e97f507210 */ /* 0x080fe40007f9e0ff */
[-C--:B------:R-:W-:Y:S02]  /*5c00*/  IADD3 R82, P5, PT, R118, R233.reuse, RZ ;  /* 0x000000e976527210 */ /* 0x080fe40007fbe0ff */
[----:B------:R-:W-:Y:S02]  /*5c10*/  LEA.HI.X.SX32 R83, R83, R232, 0x1, P6 ;  /* 0x000000e853537211 */ /* 0x000fe400030f0eff */
[-C--:B------:R-:W-:Y:S02]  /*5c20*/  IADD3 R185, P2, PT, R161, R233.reuse, RZ ;  /* 0x000000e9a1b97210 */ /* 0x080fe40007f5e0ff */
[----:B------:R-:W-:-:S02]  /*5c30*/  IADD3 R191, P1, PT, R190, R233, RZ ;  /* 0x000000e9bebf7210 */ /* 0x000fc40007f3e0ff */
[-C--:B------:R-:W-:Y:S01]  /*5c40*/  IADD3 R84, P6, PT, R116, R233.reuse, RZ ;  /* 0x000000e974547210 */ /* 0x080fe20007fde0ff */
        /* <DEDUP_REMOVED lines=9> */
[----:B------:R-:W-:Y:S01]  /*5ce0*/  LEA.HI.X.SX32 R190, R190, R232, 0x1, P1 ;  /* 0x000000e8bebe7211 */ /* 0x000fe200008f0eff */
[----:B------:R-:W-:Y:S01]  /*5cf0*/  IMAD R202, R202, UR4, RZ ;  /* 0x00000004caca7c24 */ /* 0x000fe2000f8e02ff */
[-C--:B------:R-:W-:Y:S01]  /*5d00*/  IADD3 R211, P0, PT, R210, R233.reuse, RZ ;  /* 0x000000e9d2d37210 */ /* 0x080fe20007f1e0ff */
[----:B------:R-:W-:Y:S01]  /*5d10*/  IMAD R200, R200, UR4, RZ ;  /* 0x00000004c8c87c24 */ /* 0x000fe2000f8e02ff */
[----:B------:R-:W-:-:S02]  /*5d20*/  IADD3 R92, P4, PT, R108, R233, RZ ;  /* 0x000000e96c5c7210 */ /* 0x000fc40007f9e0ff */
[-C--:B------:R-:W-:Y:S02]  /*5d30*/  IADD3 R94, P5, PT, R106, R233.reuse, RZ ;  /* 0x000000e96a5e7210 */ /* 0x080fe40007fbe0ff */
[-C--:B------:R-:W-:Y:S02]  /*5d40*/  LEA.HI.X.SX32 R95, R116, R232.reuse, 0x1, P6 ;  /* 0x000000e8745f7211 */ /* 0x080fe400030f0eff */
        /* <DEDUP_REMOVED lines=9> */
[-C--:B------:R-:W-:Y:S02]  /*5de0*/  LEA.HI.X.SX32 R194, R194, R232.reuse, 0x1, P1 ;  /* 0x000000e8c2c27211 */ /* 0x080fe400008f0eff */
[-C--:B------:R-:W-:Y:S02]  /*5df0*/  LEA.HI.X.SX32 R196, R196, R232.reuse, 0x1, P2 ;  /* 0x000000e8c4c47211 */ /* 0x080fe400010f0eff */
[-C--:B------:R-:W-:Y:S02]  /*5e00*/  IADD3 R217, P0, PT, R216, R233.reuse, RZ ;  /* 0x000000e9d8d97210 */ /* 0x080fe40007f1e0ff */
[-C--:B------:R-:W-:Y:S02]  /*5e10*/  IADD3 R104, P4, PT, R115, R233.reuse, RZ ;  /* 0x000000e973687210 */ /* 0x080fe40007f9e0ff */
[----:B------:R-:W-:Y:S02]  /*5e20*/  IADD3 R106, P5, PT, R117, R233, RZ ;  /* 0x000000e9756a7210 */ /* 0x000fe40007fbe0ff */
[----:B------:R-:W-:-:S02]  /*5e30*/  LEA.HI.X.SX32 R107, R107, R232, 0x1, P6 ;  /* 0x000000e86b6b7211 */ /* 0x000fc400030f0eff */
[-C--:B------:R-:W-:Y:S02]  /*5e40*/  IADD3 R201, P1, PT, R200, R233.reuse, RZ ;  /* 0x000000e9c8c97210 */ /* 0x080fe40007f3e0ff */
[-C--:B------:R-:W-:Y:S02]  /*5e50*/  IADD3 R203, P2, PT, R202, R233.reuse, RZ ;  /* 0x000000e9cacb7210 */ /* 0x080fe40007f5e0ff */
[----:B------:R-:W-:Y:S02]  /*5e60*/  IADD3 R108, P6, PT, R119, R233, RZ ;  /* 0x000000e9776c7210 */ /* 0x000fe40007fde0ff */
        /* <DEDUP_REMOVED lines=15> */
[----:B------:R0:W-:Y:S01]  /*5f60*/  STS.U8 [R236+UR13+0x4480], R136 ;  /* 0x00448088ec007988 */ /* 0x0001e2000800000d */
        /* <DEDUP_REMOVED lines=8> */
[----:B------:R-:W-:Y:S01]  /*5ff0*/  PLOP3.LUT P0, PT, PT, PT, UP1, 0x80, 0x8 ;  /* 0x000000000008781c */ /* 0x000fe20003f0f018 */
[----:B------:R-:W-:Y:S01]  /*6000*/  IMAD R186, R186, UR4, RZ ;  /* 0x00000004baba7c24 */ /* 0x000fe2000f8e02ff */
[----:B------:R-:W-:-:S02]  /*6010*/  LEA.HI.X.SX32 R125, R125, R232, 0x1, P6 ;  /* 0x000000e87d7d7211 */ /* 0x000fc400030f0eff */
[-C--:B------:R-:W-:Y:S02]  /*6020*/  IADD3 R132, P4, PT, R131, R233.reuse, RZ ;  /* 0x000000e983847210 */ /* 0x080fe40007f9e0ff */
[-C--:B------:R-:W-:Y:S02]  /*6030*/  IADD3 R177, P5, PT, R137, R233.reuse, RZ ;  /* 0x000000e989b17210 */ /* 0x080fe40007fbe0ff */
[-C--:B------:R-:W-:Y:S02]  /*6040*/  IADD3 R213, P1, PT, R212, R233.reuse, RZ ;  /* 0x000000e9d4d57210 */ /* 0x080fe40007f3e0ff */
[-C--:B------:R-:W-:Y:S02]  /*6050*/  IADD3 R215, P2, PT, R214, R233.reuse, RZ ;  /* 0x000000e9d6d77210 */ /* 0x080fe40007f5e0ff */
[----:B0-----:R-:W-:Y:S02]  /*6060*/  IADD3 R136, P6, PT, R135, R233, RZ ;  /* 0x000000e987887210 */ /* 0x001fe40007fde0ff */
[----:B------:R-:W-:Y:S01]  /*6070*/  ISETP.LT.AND P0, PT, R166, UR30, P0 ;  /* 0x0000001ea6007c0c */ /* 0x000fe20008701270 */
        /* <DEDUP_REMOVED lines=8> */
[-C--:B------:R-:W-:Y:S02]  /*6100*/  IADD3 R183, P4, PT, R182, R233.reuse, RZ ;  /* 0x000000e9b6b77210 */ /* 0x080fe40007f9e0ff */
[----:B------:R-:W-:Y:S02]  /*6110*/  LEA.HI.X.SX32 R135, R135, R232, 0x1, P6 ;  /* 0x000000e887877211 */ /* 0x000fe400030f0eff */
[-C--:B------:R-:W-:Y:S02]  /*6120*/  IADD3 R189, P5, PT, R188, R233.reuse, RZ ;  /* 0x000000e9bcbd7210 */ /* 0x080fe40007fbe0ff */
[-C--:B------:R-:W-:Y:S02]  /*6130*/  IADD3 R219, P1, PT, R218, R233.reuse, RZ ;  /* 0x000000e9dadb7210 */ /* 0x080fe40007f3e0ff */
[-C--:B------:R-:W-:Y:S02]  /*6140*/  IADD3 R221, P2, PT, R220, R233.reuse, RZ ;  /* 0x000000e9dcdd7210 */ /* 0x080fe40007f5e0ff */
[----:B------:R-:W-:-:S02]  /*6150*/  IADD3 R187, P6, PT, R186, R233, RZ ;  /* 0x000000e9babb7210 */ /* 0x000fc40007fde0ff */
[-C--:B------:R-:W-:Y:S02]  /*6160*/  LEA.HI.X.SX32 R182, R182, R232.reuse, 0x1, P4 ;  /* 0x000000e8b6b67211 */ /* 0x080fe400020f0eff */
[-C--:B------:R-:W-:Y:S02]  /*6170*/  LEA.HI.X.SX32 R188, R188, R232.reuse, 0x1, P5 ;  /* 0x000000e8bcbc7211 */ /* 0x080fe400028f0eff */
[-C--:B------:R-:W-:Y:S02]  /*6180*/  LEA.HI.X.SX32 R218, R218, R232.reuse, 0x1, P1 ;  /* 0x000000e8dada7211 */ /* 0x080fe400008f0eff */
[-C--:B------:R-:W-:Y:S02]  /*6190*/  LEA.HI.X.SX32 R220, R220, R232.reuse, 0x1, P2 ;  /* 0x000000e8dcdc7211 */ /* 0x080fe400010f0eff */
[----:B------:R-:W-:Y:S02]  /*61a0*/  LEA.HI.X.SX32 R186, R186, R232, 0x1, P6 ;  /* 0x000000e8baba7211 */ /* 0x000fe400030f0eff */
[----:B------:R-:W-:-:S02]  /*61b0*/  IADD3 R225, P1, PT, R224, R233, RZ ;  /* 0x000000e9e0e17210 */ /* 0x000fc40007f3e0ff */
[-C--:B------:R-:W-:Y:S02]  /*61c0*/  IADD3 R227, P2, PT, R226, R233.reuse, RZ ;  /* 0x000000e9e2e37210 */ /* 0x080fe40007f5e0ff */
[-C--:B------:R-:W-:Y:S02]  /*61d0*/  IADD3 R229, P4, PT, R228, R233.reuse, RZ ;  /* 0x000000e9e4e57210 */ /* 0x080fe40007f9e0ff */
[-C--:B------:R-:W-:Y:S02]  /*61e0*/  IADD3 R231, P5, PT, R230, R233.reuse, RZ ;  /* 0x000000e9e6e77210 */ /* 0x080fe40007fbe0ff */
[----:B------:R-:W-:Y:S01]  /*61f0*/  IADD3 R233, P6, PT, R126, R233, RZ ;  /* 0x000000e97ee97210 */ /* 0x000fe20007fde0ff */
[----:B------:R0:W-:Y:S01]  /*6200*/  STS.U8 [R236+UR13+0x4880], R138 ;  /* 0x0048808aec007988 */ /* 0x0001e2000800000d */
[-C--:B------:R-:W-:Y:S02]  /*6210*/  LEA.HI.X.SX32 R224, R224, R232.reuse, 0x1, P1 ;  /* 0x000000e8e0e07211 */ /* 0x080fe400008f0eff */
[----:B------:R-:W-:-:S02]  /*6220*/  LEA.HI.X.SX32 R226, R226, R232, 0x1, P2 ;  /* 0x000000e8e2e27211 */ /* 0x000fc400010f0eff */
[-C--:B------:R-:W-:Y:S02]  /*6230*/  LEA.HI.X.SX32 R228, R228, R232.reuse, 0x1, P4 ;  /* 0x000000e8e4e47211 */ /* 0x080fe400020f0eff */
[-C--:B------:R-:W-:Y:S01]  /*6240*/  LEA.HI.X.SX32 R230, R230, R232.reuse, 0x1, P5 ;  /* 0x000000e8e6e67211 */ /* 0x080fe200028f0eff */
[----:B------:R-:W-:Y:S01]  /*6250*/  @P0 IMAD.MOV.U32 R127, RZ, RZ, R71 ;  /* 0x000000ffff7f0224 */ /* 0x000fe200078e0047 */
[----:B------:R-:W-:Y:S01]  /*6260*/  LEA.HI.X.SX32 R232, R126, R232, 0x1, P6 ;  /* 0x000000e87ee87211 */ /* 0x000fe200030f0eff */
[----:B------:R-:W-:Y:S01]  /*6270*/  @P0 IMAD.MOV.U32 R126, RZ, RZ, R65 ;  /* 0x000000ffff7e0224 */ /* 0x000fe200078e0041 */
[----:B0-----:R-:W-:-:S06]  /*6280*/  PRMT R138, RZ, 0x7610, R138 ;  /* 0x00007610ff8a7816 */ /* 0x001fcc000000008a */
[----:B------:R0:W2:Y:S01]  /*6290*/  @P0 LDG.E.U8 R138, desc[UR26][R126.64] ;  /* 0x0000001a7e8a0981 */ /* 0x0000a2000c1e1100 */
[C---:B------:R-:W-:Y:S02]  /*62a0*/  LOP3.LUT R235, R238.reuse, 0x20, RZ, 0x3c, !PT ;  /* 0x00000020eeeb7812 */ /* 0x040fe400078e3cff */
[----:B------:R-:W-:Y:S01]  /*62b0*/  LOP3.LUT R234, R238, 0x30, RZ, 0x3c, !PT ;  /* 0x00000030eeea7812 */ /* 0x000fe200078e3cff */
[----:B------:R-:W-:Y:S04]  /*62c0*/  STS.U8 [R236+UR13+0x4a80], R139 ;  /* 0x004a808bec007988 */ /* 0x000fe8000800000d */
        /* <DEDUP_REMOVED lines=9> */
[----:B------:R-:W-:Y:S01]  /*6360*/  STS.U8 [R235+UR13+0x4f00], R150 ;  /* 0x004f0096eb007988 */ /* 0x000fe2000800000d */
[----:B0-----:R-:W-:-:S03]  /*6370*/  @P0 IMAD.MOV.U32 R126, RZ, RZ, R69 ;  /* 0x000000ffff7e0224 */ /* 0x001fc600078e0045 */
[----:B------:R-:W-:Y:S01]  /*6380*/  STS.U8 [R234+UR13+0x4180], R149 ;  /* 0x00418095ea007988 */ /* 0x000fe2000800000d */
[----:B------:R-:W-:-:S03]  /*6390*/  @P0 IMAD.MOV.U32 R127, RZ, RZ, R79 ;  /* 0x000000ffff7f0224 */ /* 0x000fc600078e004f */
[----:B------:R-:W-:Y:S04]  /*63a0*/  STS.U8 [R234+UR13+0x4580], R151 ;  /* 0x00458097ea007988 */ /* 0x000fe8000800000d */
[----:B------:R-:W-:Y:S04]  /*63b0*/  STS.U8 [R234+UR13+0x4980], R153 ;  /* 0x00498099ea007988 */ /* 0x000fe8000800000d */
[----:B------:R-:W-:Y:S04]  /*63c0*/  STS.U8 [R234+UR13+0x4d80], R152 ;  /* 0x004d8098ea007988 */ /* 0x000fe8000800000d */
[----:B------:R-:W-:Y:S04]  /*63d0*/  STS.U8 [R234+UR13+0x4380], R155 ;  /* 0x0043809bea007988 */ /* 0x000fe8000800000d */
[----:B------:R-:W-:Y:S04]  /*63e0*/  STS.U8 [R234+UR13+0x4780], R154 ;  /* 0x0047809aea007988 */ /* 0x000fe8000800000d */
[----:B------:R-:W-:Y:S04]  /*63f0*/  STS.U8 [R234+UR13+0x4b80], R157 ;  /* 0x004b809dea007988 */ /* 0x000fe8000800000d */
[----:B------:R-:W-:Y:S04]  /*6400*/  STS.U8 [R234+UR13+0x4f80], R156 ;  /* 0x004f809cea007988 */ /* 0x000fe8000800000d */
[----:B--2---:R0:W-:Y:S02]  /*6410*/  STS.U8 [R238+UR13], R138 ;  /* 0x0000008aee007988 */ /* 0x0041e4000800000d */
[----:B0-----:R-:W-:-:S06]  /*6420*/  PRMT R138, RZ, 0x7610, R138 ;  /* 0x00007610ff8a7816 */ /* 0x001fcc000000008a */
[----:B------:R0:W2:Y:S02]  /*6430*/  @P0 LDG.E.U8 R138, desc[UR26][R126.64] ;  /* 0x0000001a7e8a0981 */ /* 0x0000a4000c1e1100 */
[----:B0-----:R-:W-:Y:S02]  /*6440*/  @P0 IMAD.MOV.U32 R126, RZ, RZ, R76 ;  /* 0x000000ffff7e0224 */ /* 0x001fe400078e004c */
[----:B------:R-:W-:Y:S01]  /*6450*/  @P0 IMAD.MOV.U32 R127, RZ, RZ, R87 ;  /* 0x000000ffff7f0224 */ /* 0x000fe200078e0057 */
[----:B--2---:R0:W-:Y:S02]  /*6460*/  STS.U8 [R238+UR13+0x200], R138 ;  /* 0x0002008aee007988 */ /* 0x0041e4000800000d */
        /* <DEDUP_REMOVED lines=306> */
[----:B------:R-:W2:Y:S04]  /*7790*/  @P0 LDG.E.U8 R138, desc[UR26][R126.64] ;  /* 0x0000001a7e8a0981 */ /* 0x000ea8000c1e1100 */
[----:B------:R0:W-:Y:S04]  /*77a0*/  STL [R1+0xa4], R175 ;  /* 0x0000a4af01007387 */ /* 0x0001e80000100800 */
[----:B------:R0:W-:Y:S04]  /*77b0*/  STL [R1+0xa0], R174 ;  /* 0x0000a0ae01007387 */ /* 0x0001e80000100800 */
[----:B------:R0:W-:Y:S04]  /*77c0*/  STL [R1+0x9c], R173 ;  /* 0x00009cad01007387 */ /* 0x0001e80000100800 */
[----:B------:R0:W-:Y:S04]  /*77d0*/  STL [R1+0x98], R172 ;  /* 0x000098ac01007387 */ /* 0x0001e80000100800 */
[----:B------:R0:W-:Y:S04]  /*77e0*/  STL [R1+0x94], R171 ;  /* 0x000094ab01007387 */ /* 0x0001e80000100800 */
[----:B------:R0:W-:Y:S04]  /*77f0*/  STL [R1+0xc], R170 ;  /* 0x00000caa01007387 */ /* 0x0001e80000100800 */
[----:B------:R0:W-:Y:S04]  /*7800*/  STL [R1+0x8], R169 ;  /* 0x000008a901007387 */ /* 0x0001e80000100800 */
[----:B------:R0:W-:Y:S04]  /*7810*/  STL [R1+0x4], R168 ;  /* 0x000004a801007387 */ /* 0x0001e80000100800 */
[----:B------:R0:W-:Y:S01]  /*7820*/  STL [R1], R167 ;  /* 0x000000a701007387 */ /* 0x0001e20000100800 */
[----:B------:R-:W-:-:S04]  /*7830*/  UISETP.NE.U32.AND UP1, UPT, UR8, URZ, UPT ;  /* 0x000000ff0800728c */ /* 0x000fc8000bf25070 */
[----:B------:R-:W-:Y:S02]  /*7840*/  UISETP.LT.OR UP2, UPT, UR32, 0x40, UP1 ;  /* 0x000000402000788c */ /* 0x000fe40008f41670 */
[----:B------:R-:W-:Y:S01]  /*7850*/  UISETP.GE.AND UP3, UPT, UR32, 0x80, UPT ;  /* 0x000000802000788c */ /* 0x000fe2000bf66270 */
[----:B--2---:R0:W-:Y:S01]  /*7860*/  STS.U8 [R234+UR13+0x1d80], R138 ;  /* 0x001d808aea007988 */ /* 0x0041e2000800000d */
[----:B-1----:R1:W-:Y:S06]  /*7870*/  MEMBAR.ALL.CTA ;  /* 0x0000000000007992 */ /* 0x0023ec0000008000 */
[----:B-1----:R-:W1:Y:S02]  /*7880*/  FENCE.VIEW.ASYNC.S ;  /* 0x00000000000073c6 */ /* 0x002e640000000000 */
[----:B-1----:R-:W-:Y:S06]  /*7890*/  BAR.SYNC.DEFER_BLOCKING 0x0 ;  /* 0x0000000000007b1d */ /* 0x002fec0000010000 */
[----:B------:R-:W-:Y:S05]  /*78a0*/  BRA.U UP2, `(.L_x_6) ;  /* 0x0000000102687547 */ /* 0x000fea000b800000 */
[----:B------:R-:W-:Y:S02]  /*78b0*/  UIADD3 UR4, UPT, UPT, UR13, 0x4000, URZ ;  /* 0x000040000d047890 */ /* 0x000fe4000fffe0ff */
[----:B------:R-:W-:Y:S02]  /*78c0*/  USHF.R.U32.HI UR8, URZ, 0x4, UR13 ;  /* 0x00000004ff087899 */ /* 0x000fe4000801160d */
[----:B------:R-:W-:Y:S02]  /*78d0*/  USHF.R.U32.HI UR4, URZ, 0x4, UR4 ;  /* 0x00000004ff047899 */ /* 0x000fe40008011604 */
[----:B------:R-:W-:Y:S02]  /*78e0*/  USGXT.U32 UR8, UR8, 0xe ;  /* 0x0000000e0808789a */ /* 0x000fe40008000000 */
[----:B------:R-:W-:Y:S01]  /*78f0*/  USGXT.U32 UR6, UR4, 0xe ;  /* 0x0000000e0406789a */ /* 0x000fe20008000000 */
[----:B------:R-:W-:Y:S01]  /*7900*/  UMOV UR18, 0xffffff80 ;  /* 0xffffff8000127882 */ /* 0x000fe20000000000 */
[----:B------:R-:W-:Y:S01]  /*7910*/  UMOV UR19, 0x7fffbfdf ;  /* 0x7fffbfdf00137882 */ /* 0x000fe20000000000 */
[----:B------:R-:W-:Y:S01]  /*7920*/  UMOV UR20, 0xfffffffe ;  /* 0xfffffffe00147882 */ /* 0x000fe20000000000 */
[----:B------:R-:W-:Y:S01]  /*7930*/  UMOV UR21, 0x7fffbfdf ;  /* 0x7fffbfdf00157882 */ /* 0x000fe20000000000 */
[----:B------:R-:W-:Y:S01]  /*7940*/  UMOV UR9, URZ ;  /* 0x000000ff00097c82 */ /* 0x000fe20008000000 */
[----:B------:R-:W-:Y:S01]  /*7950*/  UMOV UR7, URZ ;  /* 0x000000ff00077c82 */ /* 0x000fe20008000000 */
[----:B------:R-:W-:-:S02]  /*7960*/  UIADD3.64 UR20, UPT, UPT, UR8, -UR20, URZ ;  /* 0x8000001408147297 */ /* 0x000fc4000fffe0ff */
[----:B------:R-:W-:Y:S01]  /*7970*/  UIADD3.64 UR18, UPT, UPT, UR6, -UR18, URZ ;  /* 0x8000001206127297 */ /* 0x000fe2000fffe0ff */
[----:B------:R-:W-:Y:S01]  /*7980*/  UMOV UR22, 0x0 ;  /* 0x0000000000167882 */ /* 0x000fe20000000000 */
[----:B------:R-:W-:Y:S01]  /*7990*/  UMOV UR23, 0x4208490 ;  /* 0x0420849000177882 */ /* 0x000fe20000000000 */
[----:B------:R-:W-:Y:S01]  /*79a0*/  UMOV UR4, UR10 ;  /* 0x0000000a00047c82 */ /* 0x000fe20008000000 */
[----:B------:R-:W-:Y:S01]  /*79b0*/  UMOV UR5, URZ ;  /* 0x000000ff00057c82 */ /* 0x000fe20008000000 */
[----:B------:R-:W-:Y:S01]  /*79c0*/  UMOV UR9, 0x80004020 ;  /* 0x8000402000097882 */ /* 0x000fe20000000000 */
[----:B------:R-:W-:Y:S01]  /*79d0*/  UMOV UR7, 0x80004020 ;  /* 0x8000402000077882 */ /* 0x000fe20000000000 */
[----:B------:R-:W-:Y:S01]  /*79e0*/  UMOV UR24, 0x0 ;  /* 0x0000000000187882 */ /* 0x000fe20000000000 */
[----:B------:R-:W-:Y:S01]  /*79f0*/  UMOV UR25, 0x4208490 ;  /* 0x0420849000197882 */ /* 0x000fe20000000000 */
[----:B------:R-:W-:Y:S01]  /*7a00*/  UMOV UR4, UR4 ;  /* 0x0000000400047c82 */ /* 0x000fe20008000000 */
[----:B------:R1:W-:Y:S01]  /*7a10*/  UTCQMMA gdesc[UR6], gdesc[UR8], tmem[UR12], tmem[UR22], idesc[UR23], !UPT ;  /* 0x00ff1608060075ea */ /* 0x0003e2000f80030c */
[----:B------:R1:W-:Y:S01]  /*7a20*/  UTCQMMA gdesc[UR18], gdesc[UR20], tmem[UR12], tmem[UR24], idesc[UR25], UPT ;  /* 0x00ff1814120075ea */ /* 0x0003e2000b80030c */
[----:B------:R1:W-:Y:S01]  /*7a30*/  UTCBAR [UR4], URZ ;  /* 0x000000ff040073e9 */ /* 0x0003e200080000ff */
[----:B------:R-:W-:Y:S01]  /*7a40*/  NOP ;  /* 0x0000000000007918 */ /* 0x000fe20000000000 */
.L_x_6:
[----:B-1----:R-:W-:Y:S01]  /*7a50*/  UMOV UR4, URZ ;  /* 0x000000ff00047c82 */ /* 0x002fe20008000000 */
[----:B------:R-:W-:Y:S05]  /*7a60*/  BRA.U !UP3, `(.L_x_7) ;  /* 0x000000310bf87547 */ /* 0x000fea000b800000 */
[----:B------:R-:W-:Y:S01]  /*7a70*/  USHF.R.S32.HI UR4, URZ, 0x1f, UR32 ;  /* 0x0000001fff047899 */ /* 0x000fe20008011420 */
[----:B------:R-:W-:Y:S01]  /*7a80*/  IMAD.MOV.U32 R126, RZ, RZ, RZ ;  /* 0x000000ffff7e7224 */ /* 0x000fe200078e00ff */
[----:B------:R-:W-:Y:S02]  /*7a90*/  UIADD3 UR5, UPT, UPT, UR13, 0x5000, URZ ;  /* 0x000050000d057890 */ /* 0x000fe4000fffe0ff */
[----:B------:R-:W-:Y:S02]  /*7aa0*/  ULEA.HI UR4, UR4, UR32, URZ, 0x6 ;  /* 0x0000002004047291 */ /* 0x000fe4000f8f30ff */
[----:B------:R-:W-:Y:S02]  /*7ab0*/  UIADD3 UR6, UPT, UPT, UR13, 0x2000, URZ ;  /* 0x000020000d067890 */ /* 0x000fe4000fffe0ff */
[----:B------:R-:W-:Y:S02]  /*7ac0*/  USHF.R.S32.HI UR4, URZ, 0x6, UR4 ;  /* 0x00000006ff047899 */ /* 0x000fe40008011404 */
[----:B------:R-:W-:-:S02]  /*7ad0*/  USHF.R.U32.HI UR5, URZ, 0x4, UR5 ;  /* 0x00000004ff057899 */ /* 0x000fc40008011605 */
[----:B------:R-:W-:Y:S02]  /*7ae0*/  USHF.R.U32.HI UR8, URZ, 0x4, UR6 ;  /* 0x00000004ff087899 */ /* 0x000fe40008011606 */
[----:B------:R-:W-:Y:S02]  /*7af0*/  UISETP.LT.AND UP2, UPT, UR4, 0x2, UPT ;  /* 0x000000020400788c */ /* 0x000fe4000bf41270 */
[----:B------:R-:W-:Y:S02]  /*7b00*/  USHF.L.U32 UR15, UR16, 0x6, URZ ;  /* 0x00000006100f7899 */ /* 0x000fe400080006ff */
[----:B------:R-:W-:Y:S02]  /*7b10*/  USHF.L.U32 UR28, UR17, 0x6, URZ ;  /* 0x00000006111c7899 */ /* 0x000fe400080006ff */
[----:B------:R-:W-:Y:S02]  /*7b20*/  USGXT.U32 UR6, UR5, 0xe ;  /* 0x0000000e0506789a */ /* 0x000fe40008000000 */
[----:B------:R-:W-:-:S02]  /*7b30*/  USGXT.U32 UR8, UR8, 0xe ;  /* 0x0000000e0808789a */ /* 0x000fc40008000000 */
[----:B------:R-:W-:Y:S01]  /*7b40*/  USEL UR4, UR4, 0x2, !UP2 ;  /* 0x0000000204047887 */ /* 0x000fe2000d000000 */
[----:B------:R-:W-:Y:S01]  /*7b50*/  UMOV UR16, 0xffffff80 ;  /* 0xffffff8000107882 */ /* 0x000fe20000000000 */
[----:B------:R-:W-:Y:S01]  /*7b60*/  UMOV UR17, 0x7fffbfdf ;  /* 0x7fffbfdf00117882 */ /* 0x000fe20000000000 */
[----:B------:R-:W-:Y:S01]  /*7b70*/  UMOV UR18, 0xfffffffe ;  /* 0xfffffffe00127882 */ /* 0x000fe20000000000 */
[----:B------:R-:W-:Y:S01]  /*7b80*/  UMOV UR19, 0x7fffbfdf ;  /* 0x7fffbfdf00137882 */ /* 0x000fe20000000000 */
[----:B------:R-:W-:Y:S01]  /*7b90*/  UMOV UR7, URZ ;  /* 0x000000ff00077c82 */ /* 0x000fe20008000000 */
[----:B------:R-:W-:Y:S01]  /*7ba0*/  UMOV UR9, URZ ;  /* 0x000000ff00097c82 */ /* 0x000fe20008000000 */
[----:B------:R-:W-:Y:S02]  /*7bb0*/  UIADD3 UR30, UPT, UPT, UR30, -0x40, URZ ;  /* 0xffffffc01e1e7890 */ /* 0x000fe4000fffe0ff */
[----:B------:R-:W-:Y:S02]  /*7bc0*/  USHF.R.S32.HI UR33, URZ, 0x1f, UR15 ;  /* 0x0000001fff217899 */ /* 0x000fe4000801140f */
[----:B------:R-:W-:-:S02]  /*7bd0*/  USHF.R.S32.HI UR34, URZ, 0x1f, UR28 ;  /* 0x0000001fff227899 */ /* 0x000fc4000801141c */
[----:B------:R-:W-:Y:S02]  /*7be0*/  UIADD3.64 UR16, UPT, UPT, UR6, -UR16, URZ ;  /* 0x8000001006107297 */ /* 0x000fe4000fffe0ff */
[----:B------:R-:W-:Y:S02]  /*7bf0*/  UIADD3.64 UR18, UPT, UPT, UR8, -UR18, URZ ;  /* 0x8000001208127297 */ /* 0x000fe4000fffe0ff */
[----:B------:R-:W-:Y:S01]  /*7c00*/  UIADD3 UR29, UPT, UPT, UR4, -0x1, URZ ;  /* 0xffffffff041d7890 */ /* 0x000fe2000fffe0ff */
[----:B------:R-:W-:Y:S01]  /*7c10*/  UMOV UR31, 0x1 ;  /* 0x00000001001f7882 */ /* 0x000fe20000000000 */
[----:B------:R-:W-:-:S10]  /*7c20*/  UMOV UR5, URZ ;  /* 0x000000ff00057c82 */ /* 0x000fd40008000000 */
.L_x_10:
[----:B------:R-:W-:Y:S01]  /*7c30*/  IADD3 R229, P1, PT, R229, UR28, RZ ;  /* 0x0000001ce5e57c10 */ /* 0x000fe2000ff3e0ff */
[----:B0-----:R-:W0:Y:S01]  /*7c40*/  S2R R138, SR_TID.X ;  /* 0x00000000008a7919 */ /* 0x001e220000002100 */
[----:B------:R-:W-:Y:S01]  /*7c50*/  IADD3 R233, P5, PT, R233, UR28, RZ ;  /* 0x0000001ce9e97c10 */ /* 0x000fe2000ffbe0ff */
[----:B------:R-:W-:Y:S01]  /*7c60*/  IMAD.U32 R126, R126, -0x80000000, RZ ;  /* 0x800000007e7e7824 */ /* 0x000fe200078e00ff */
[----:B------:R-:W-:Y:S02]  /*7c70*/  IADD3.X R228, PT, PT, R228, UR34, RZ, P1, !PT ;  /* 0x00000022e4e47c10 */ /* 0x000fe40008ffe4ff */
[----:B------:R-:W-:Y:S02]  /*7c80*/  IADD3 R219, P1, PT, R219, UR28, RZ ;  /* 0x0000001cdbdb7c10 */ /* 0x000fe4000ff3e0ff */
[----:B------:R-:W-:Y:S02]  /*7c90*/  IADD3.X R232, PT, PT, R232, UR34, RZ, P5, !PT ;  /* 0x00000022e8e87c10 */ /* 0x000fe4000affe4ff */
[----:B------:R-:W-:-:S02]  /*7ca0*/  IADD3.X R218, PT, PT, R218, UR34, RZ, P1, !PT ;  /* 0x00000022dada7c10 */ /* 0x000fc40008ffe4ff */
[----:B------:R-:W-:Y:S02]  /*7cb0*/  IADD3 R209, P1, PT, R209, UR28, RZ ;  /* 0x0000001cd1d17c10 */ /* 0x000fe4000ff3e0ff */
[----:B------:R-:W-:Y:S02]  /*7cc0*/  IADD3 R231, P6, PT, R231, UR28, RZ ;  /* 0x0000001ce7e77c10 */ /* 0x000fe4000ffde0ff */
[----:B------:R-:W-:Y:S02]  /*7cd0*/  IADD3.X R208, PT, PT, R208, UR34, RZ, P1, !PT ;  /* 0x00000022d0d07c10 */ /* 0x000fe40008ffe4ff */
[----:B------:R-:W-:Y:S02]  /*7ce0*/  IADD3 R199, P1, PT, R199, UR28, RZ ;  /* 0x0000001cc7c77c10 */ /* 0x000fe4000ff3e0ff */
[----:B------:R-:W-:Y:S02]  /*7cf0*/  IADD3 R227, P2, PT, R227, UR28, RZ ;  /* 0x0000001ce3e37c10 */ /* 0x000fe4000ff5e0ff */
        /* <DEDUP_REMOVED lines=8> */
[----:B------:R-:W-:Y:S02]  /*7d80*/  IADD3.X R230, PT, PT, R230, UR34, RZ, P6, !PT ;  /* 0x00000022e6e67c10 */ /* 0x000fe4000b7fe4ff */
[----:B------:R-:W-:Y:S02]  /*7d90*/  IADD3.X R226, PT, PT, R226, UR34, RZ, P2, !PT ;  /* 0x00000022e2e27c10 */ /* 0x000fe400097fe4ff */
[----:B------:R-:W-:Y:S02]  /*7da0*/  IADD3.X R222, PT, PT, R222, UR34, RZ, P5, !PT ;  /* 0x00000022dede7c10 */ /* 0x000fe4000affe4ff */
[----:B------:R-:W-:Y:S02]  /*7db0*/  IADD3 R221, P6, PT, R221, UR28, RZ ;  /* 0x0000001cdddd7c10 */ /* 0x000fe4000ffde0ff */
[----:B------:R-:W-:-:S02]  /*7dc0*/  IADD3 R217, P2, PT, R217, UR28, RZ ;  /* 0x0000001cd9d97c10 */ /* 0x000fc4000ff5e0ff */
[----:B------:R-:W-:Y:S02]  /*7dd0*/  IADD3 R213, P5, PT, R213, UR28, RZ ;  /* 0x0000001cd5d57c10 */ /* 0x000fe4000ffbe0ff */
[----:B------:R-:W-:Y:S02]  /*7de0*/  IADD3.X R129, PT, PT, R129, UR34, RZ, P1, !PT ;  /* 0x0000002281817c10 */ /* 0x000fe40008ffe4ff */
[----:B------:R-:W-:Y:S02]  /*7df0*/  IADD3.X R224, PT, PT, R224, UR34, RZ, P4, !PT ;  /* 0x00000022e0e07c10 */ /* 0x000fe4000a7fe4ff */
[----:B------:R-:W-:Y:S02]  /*7e00*/  IADD3 R112, P1, PT, R112, UR28, RZ ;  /* 0x0000001c70707c10 */ /* 0x000fe4000ff3e0ff */
[----:B------:R-:W-:Y:S02]  /*7e10*/  IADD3 R215, P4, PT, R215, UR28, RZ ;  /* 0x0000001cd7d77c10 */ /* 0x000fe4000ff9e0ff */
[----:B------:R-:W-:-:S02]  /*7e20*/  IADD3.X R220, PT, PT, R220, UR34, RZ, P6, !PT ;  /* 0x00000022dcdc7c10 */ /* 0x000fc4000b7fe4ff */
[----:B------:R-:W-:Y:S02]  /*7e30*/  IADD3.X R216, PT, PT, R216, UR34, RZ, P2, !PT ;  /* 0x00000022d8d87c10 */ /* 0x000fe400097fe4ff */
[----:B------:R-:W-:Y:S02]  /*7e40*/  IADD3.X R212, PT, PT, R212, UR34, RZ, P5, !PT ;  /* 0x00000022d4d47c10 */ /* 0x000fe4000affe4ff */
[----:B------:R-:W-:Y:S02]  /*7e50*/  IADD3 R211, P6, PT, R211, UR28, RZ ;  /* 0x0000001cd3d37c10 */ /* 0x000fe4000ffde0ff */
[----:B------:R-:W-:Y:S02]  /*7e60*/  IADD3 R207, P2, PT, R207, UR28, RZ ;  /* 0x0000001ccfcf7c10 */ /* 0x000fe4000ff5e0ff */
[----:B------:R-:W-:Y:S02]  /*7e70*/  IADD3 R203, P5, PT, R203, UR28, RZ ;  /* 0x0000001ccbcb7c10 */ /* 0x000fe4000ffbe0ff */
[----:B------:R-:W-:-:S02]  /*7e80*/  IADD3.X R121, PT, PT, R121, UR34, RZ, P1, !PT ;  /* 0x0000002279797c10 */ /* 0x000fc40008ffe4ff */
[----:B------:R-:W-:Y:S02]  /*7e90*/  IADD3.X R214, PT, PT, R214, UR34, RZ, P4, !PT ;  /* 0x00000022d6d67c10 */ /* 0x000fe4000a7fe4ff */
[----:B------:R-:W-:Y:S02]  /*7ea0*/  IADD3 R102, P1, PT, R102, UR28, RZ ;  /* 0x0000001c66667c10 */ /* 0x000fe4000ff3e0ff */
[----:B------:R-:W-:Y:S02]  /*7eb0*/  IADD3 R205, P4, PT, R205, UR28, RZ ;  /* 0x0000001ccdcd7c10 */ /* 0x000fe4000ff9e0ff */
[----:B------:R-:W-:Y:S02]  /*7ec0*/  IADD3.X R210, PT, PT, R210, UR34, RZ, P6, !PT ;  /* 0x00000022d2d27c10 */ /* 0x000fe4000b7fe4ff */
[----:B------:R-:W-:Y:S02]  /*7ed0*/  IADD3.X R206, PT, PT, R206, UR34, RZ, P2, !PT ;  /* 0x00000022cece7c10 */ /* 0x000fe400097fe4ff */
[----:B------:R-:W-:-:S02]  /*7ee0*/  IADD3.X R202, PT, PT, R202, UR34, RZ, P5, !PT ;  /* 0x00000022caca7c10 */ /* 0x000fc4000affe4ff */
[----:B------:R-:W-:Y:S02]  /*7ef0*/  IADD3 R201, P6, PT, R201, UR28, RZ ;  /* 0x0000001cc9c97c10 */ /* 0x000fe4000ffde0ff */
[----:B------:R-:W-:Y:S02]  /*7f00*/  IADD3 R197, P2, PT, R197, UR28, RZ ;  /* 0x0000001cc5c57c10 */ /* 0x000fe4000ff5e0ff */
[----:B------:R-:W-:Y:S02]  /*7f10*/  IADD3 R193, P5, PT, R193, UR28, RZ ;  /* 0x0000001cc1c17c10 */ /* 0x000fe4000ffbe0ff */
[----:B------:R-:W-:Y:S02]  /*7f20*/  IADD3.X R113, PT, PT, R113, UR34, RZ, P1, !PT ;  /* 0x0000002271717c10 */ /* 0x000fe40008ffe4ff */
[----:B------:R-:W-:Y:S02]  /*7f30*/  IADD3.X R204, PT, PT, R204, UR34, RZ, P4, !PT ;  /* 0x00000022cccc7c10 */ /* 0x000fe4000a7fe4ff */
[----:B------:R-:W-:-:S02]  /*7f40*/  IADD3 R92, P1, PT, R92, UR28, RZ ;  /* 0x0000001c5c5c7c10 */ /* 0x000fc4000ff3e0ff */
        /* <DEDUP_REMOVED lines=76> */
[----:B------:R-:W-:Y:S02]  /*8410*/  IADD3 R69, P4, PT, R69, UR28, RZ ;  /* 0x0000001c45457c10 */ /* 0x000fe4000ff9e0ff */
[----:B------:R-:W-:-:S02]  /*8420*/  IADD3.X R85, PT, PT, R85, UR34, RZ, P6, !PT ;  /* 0x0000002255557c10 */ /* 0x000fc4000b7fe4ff */
[----:B------:R-:W-:Y:S02]  /*8430*/  IADD3.X R81, PT, PT, R81, UR34, RZ, P2, !PT ;  /* 0x0000002251517c10 */ /* 0x000fe400097fe4ff */
[----:B------:R-:W-:Y:S02]  /*8440*/  IADD3.X R77, PT, PT, R77, UR34, RZ, P5, !PT ;  /* 0x000000224d4d7c10 */ /* 0x000fe4000affe4ff */
[----:B------:R-:W-:Y:S01]  /*8450*/  IADD3.X R46, PT, PT, R46, UR33, RZ, P1, !PT ;  /* 0x000000212e2e7c10 */ /* 0x000fe20008ffe4ff */
[----:B------:R-:W1:Y:S01]  /*8460*/  SYNCS.PHASECHK.TRANS64.TRYWAIT P1, [UR10], R126 ;  /* 0x0000007eff0075a7 */ /* 0x000e62000802110a */
[----:B------:R-:W-:Y:S02]  /*8470*/  IADD3 R67, P6, PT, R67, UR28, RZ ;  /* 0x0000001c43437c10 */ /* 0x000fe4000ffde0ff */
[----:B------:R-:W-:Y:S02]  /*8480*/  IADD3 R65, P2, PT, R65, UR28, RZ ;  /* 0x0000001c41417c10 */ /* 0x000fe4000ff5e0ff */
[----:B------:R-:W-:-:S02]  /*8490*/  IADD3 R43, P5, PT, R43, UR15, RZ ;  /* 0x0000000f2b2b7c10 */ /* 0x000fc4000ffbe0ff */
[----:B------:R-:W-:Y:S02]  /*84a0*/  IADD3.X R79, PT, PT, R79, UR34, RZ, P4, !PT ;  /* 0x000000224f4f7c10 */ /* 0x000fe4000a7fe4ff */
[----:B------:R-:W-:Y:S02]  /*84b0*/  IADD3 R59, P4, PT, R59, UR15, RZ ;  /* 0x0000000f3b3b7c10 */ /* 0x000fe4000ff9e0ff */
[----:B------:R-:W-:Y:S02]  /*84c0*/  IADD3.X R75, PT, PT, R75, UR34, RZ, P6, !PT ;  /* 0x000000224b4b7c10 */ /* 0x000fe4000b7fe4ff */
[----:B------:R-:W-:Y:S02]  /*84d0*/  IADD3.X R71, PT, PT, R71, UR34, RZ, P2, !PT ;  /* 0x0000002247477c10 */ /* 0x000fe400097fe4ff */
[----:B------:R-:W-:Y:S02]  /*84e0*/  IADD3.X R52, PT, PT, R52, UR33, RZ, P5, !PT ;  /* 0x0000002134347c10 */ /* 0x000fe4000affe4ff */
[----:B------:R-:W-:-:S02]  /*84f0*/  IADD3 R27, P6, PT, R27, UR15, RZ ;  /* 0x0000000f1b1b7c10 */ /* 0x000fc4000ffde0ff */
[----:B------:R-:W-:Y:S02]  /*8500*/  IADD3 R51, P2, PT, R51, UR15, RZ ;  /* 0x0000000f33337c10 */ /* 0x000fe4000ff5e0ff */
[----:B------:R-:W-:Y:S02]  /*8510*/  IADD3 R25, P5, PT, R25, UR15, RZ ;  /* 0x0000000f19197c10 */ /* 0x000fe4000ffbe0ff */
[----:B------:R-:W-:Y:S02]  /*8520*/  IADD3.X R64, PT, PT, R64, UR33, RZ, P4, !PT ;  /* 0x0000002140407c10 */ /* 0x000fe4000a7fe4ff */
[----:B------:R-:W-:Y:S02]  /*8530*/  IADD3 R41, P4, PT, R41, UR15, RZ ;  /* 0x0000000f29297c10 */ /* 0x000fe4000ff9e0ff */
[----:B------:R-:W-:Y:S02]  /*8540*/  IADD3.X R36, PT, PT, R36, UR33, RZ, P6, !PT ;  /* 0x0000002124247c10 */ /* 0x000fe4000b7fe4ff */
[----:B------:R-:W-:-:S02]  /*8550*/  IADD3.X R60, PT, PT, R60, UR33, RZ, P2, !PT ;  /* 0x000000213c3c7c10 */ /* 0x000fc400097fe4ff */
[----:B------:R-:W-:Y:S02]  /*8560*/  IADD3.X R34, PT, PT, R34, UR33, RZ, P5, !PT ;  /* 0x0000002122227c10 */ /* 0x000fe4000affe4ff */
[----:B------:R-:W-:Y:S02]  /*8570*/  IADD3 R9, P6, PT, R9, UR15, RZ ;  /* 0x0000000f09097c10 */ /* 0x000fe4000ffde0ff */
[----:B------:R-:W-:Y:S02]  /*8580*/  IADD3 R39, P2, PT, R39, UR15, RZ ;  /* 0x0000000f27277c10 */ /* 0x000fe4000ff5e0ff */
[----:B------:R-:W-:Y:S02]  /*8590*/  IADD3 R7, P5, PT, R7, UR15, RZ ;  /* 0x0000000f07077c10 */ /* 0x000fe4000ffbe0ff */
[----:B------:R-:W-:Y:S02]  /*85a0*/  IADD3.X R50, PT, PT, R50, UR33, RZ, P4, !PT ;  /* 0x0000002132327c10 */ /* 0x000fe4000a7fe4ff */
[----:B------:R-:W-:-:S02]  /*85b0*/  IADD3 R23, P4, PT, R23, UR15, RZ ;  /* 0x0000000f17177c10 */ /* 0x000fc4000ff9e0ff */
[----:B------:R-:W-:Y:S02]  /*85c0*/  IADD3.X R18, PT, PT, R18, UR33, RZ, P6, !PT ;  /* 0x0000002112127c10 */ /* 0x000fe4000b7fe4ff */
[----:B------:R-:W-:Y:S02]  /*85d0*/  IADD3.X R48, PT, PT, R48, UR33, RZ, P2, !PT ;  /* 0x0000002130307c10 */ /* 0x000fe400097fe4ff */
[----:B------:R-:W-:Y:S02]  /*85e0*/  IADD3.X R16, PT, PT, R16, UR33, RZ, P5, !PT ;  /* 0x0000002110107c10 */ /* 0x000fe4000affe4ff */
        /* <DEDUP_REMOVED lines=19> */
[--C-:B0-----:R-:W-:Y:S02]  /*8720*/  SHF.R.U32.HI R127, RZ, 0x6, R138.reuse ;  /* 0x00000006ff7f7819 */ /* 0x101fe4000001168a */
[----:B------:R-:W-:-:S02]  /*8730*/  SHF.R.U32.HI R138, RZ, 0x6, R138 ;  /* 0x00000006ff8a7819 */ /* 0x000fc4000001168a */
        /* <DEDUP_REMOVED lines=8> */
[----:B------:R-:W-:Y:S02]  /*87c0*/  SGXT.U32 R138, R138, 0x1 ;  /* 0x000000018a8a781a */ /* 0x000fe40000000000 */
[----:B------:R-:W-:Y:S02]  /*87d0*/  IADD3.X R10, PT, PT, R10, UR33, RZ, P4, !PT ;  /* 0x000000210a0a7c10 */ /* 0x000fe4000a7fe4ff */
[----:B------:R-:W-:Y:S02]  /*87e0*/  IADD3 R2, P4, PT, R2, UR15, RZ ;  /* 0x0000000f02027c10 */ /* 0x000fe4000ff9e0ff */
[----:B------:R-:W-:-:S02]  /*87f0*/  IADD3.X R40, PT, PT, R40, UR33, RZ, P6, !PT ;  /* 0x0000002128287c10 */ /* 0x000fc4000b7fe4ff */
[----:B------:R-:W-:Y:S02]  /*8800*/  IADD3.X R24, PT, PT, R24, UR33, RZ, P2, !PT ;  /* 0x0000002118187c10 */ /* 0x000fe400097fe4ff */
[----:B------:R-:W-:Y:S02]  /*8810*/  IADD3.X R54, PT, PT, R54, UR33, RZ, P5, !PT ;  /* 0x0000002136367c10 */ /* 0x000fe4000affe4ff */
[----:B------:R-:W-:Y:S02]  /*8820*/  SGXT.U32 R127, R127, 0x1 ;  /* 0x000000017f7f781a */ /* 0x000fe40000000000 */
[----:B------:R-:W-:Y:S02]  /*8830*/  IADD3 R29, P6, PT, R29, UR15, RZ ;  /* 0x0000000f1d1d7c10 */ /* 0x000fe4000ffde0ff */
[----:B------:R-:W-:Y:S02]  /*8840*/  LOP3.LUT R138, R138, 0x8, RZ, 0xfc, !PT ;  /* 0x000000088a8a7812 */ /* 0x000fe400078efcff */
[----:B------:R-:W-:-:S02]  /*8850*/  IADD3 R13, P2, PT, R13, UR15, RZ ;  /* 0x0000000f0d0d7c10 */ /* 0x000fc4000ff5e0ff */
[----:B------:R-:W-:Y:S02]  /*8860*/  IADD3 R0, P5, PT, R0, UR15, RZ ;  /* 0x0000000f00007c10 */ /* 0x000fe4000ffbe0ff */
[----:B------:R-:W-:Y:S02]  /*8870*/  IADD3.X R8, PT, PT, R8, UR33, RZ, P4, !PT ;  /* 0x0000002108087c10 */ /* 0x000fe4000a7fe4ff */
[----:B------:R-:W-:Y:S02]  /*8880*/  ISETP.GE.AND P0, PT, R127, UR30, PT ;  /* 0x0000001e7f007c0c */ /* 0x000fe4000bf06270 */
[----:B------:R-:W-:Y:S02]  /*8890*/  ISETP.GE.AND P4, PT, R138, UR30, PT ;  /* 0x0000001e8a007c0c */ /* 0x000fe4000bf86270 */
[----:B------:R-:W-:Y:S02]  /*88a0*/  IADD3.X R38, PT, PT, R38, UR33, RZ, P6, !PT ;  /* 0x0000002126267c10 */ /* 0x000fe4000b7fe4ff */
[----:B------:R-:W-:-:S02]  /*88b0*/  IADD3.X R22, PT, PT, R22, UR33, RZ, P2, !PT ;  /* 0x0000002116167c10 */ /* 0x000fc400097fe4ff */
[----:B------:R-:W-:Y:S02]  /*88c0*/  IADD3.X R6, PT, PT, R6, UR33, RZ, P5, !PT ;  /* 0x0000002106067c10 */ /* 0x000fe4000affe4ff */
[----:B------:R-:W-:Y:S01]  /*88d0*/  PRMT R155, RZ, 0x7610, R155 ;  /* 0x00007610ff9b7816 */ /* 0x000fe2000000009b */
[----:B-1----:R-:W-:Y:S06]  /*88e0*/  @!P1 BRA `(.L_x_8) ;  /* 0x00000050006c9947 */ /* 0x002fec0003800000 */
.L_x_16:
[----:B------:R-:W0:Y:S01]  /*88f0*/  S2R R127, SR_TID.X ;  /* 0x00000000007f7919 */ /* 0x000e220000002100 */
[----:B------:R-:W-:Y:S01]  /*8900*/  @!P0 IMAD.MOV.U32 R126, RZ, RZ, R0 ;  /* 0x000000ffff7e8224 */ /* 0x000fe200078e0000 */
[----:B0-----:R-:W-:-:S04]  /*8910*/  SHF.R.U32.HI R127, RZ, 0x6, R127 ;  /* 0x00000006ff7f7819 */ /* 0x001fc8000001167f */
[----:B------:R-:W-:-:S04]  /*8920*/  SGXT.U32 R127, R127, 0x1 ;  /* 0x000000017f7f781a */ /* 0x000fc80000000000 */
[----:B------:R-:W-:-:S04]  /*8930*/  LOP3.LUT R127, R127, 0x10, RZ, 0xfc, !PT ;  /* 0x000000107f7f7812 */ /* 0x000fc800078efcff */
[----:B------:R-:W-:Y:S01]  /*8940*/  ISETP.GE.AND P1, PT, R127, UR30, PT ;  /* 0x0000001e7f007c0c */ /* 0x000fe2000bf26270 */
[----:B------:R-:W-:-:S05]  /*8950*/  @!P0 IMAD.MOV.U32 R127, RZ, RZ, R6 ;  /* 0x000000ffff7f8224 */ /* 0x000fca00078e0006 */
[----:B------:R0:W2:Y:S01]  /*8960*/  @!P0 LDG.E.U8 R155, desc[UR26][R126.64] ;  /* 0x0000001a7e9b8981 */ /* 0x0000a2000c1e1100 */
[----:B------:R-:W-:Y:S01]  /*8970*/  PRMT R154, RZ, 0x7610, R154 ;  /* 0x00007610ff9a7816 */ /* 0x000fe2000000009a */
[----:B0-----:R-:W0:Y:S01]  /*8980*/  S2R R127, SR_TID.X ;  /* 0x00000000007f7919 */ /* 0x001e220000002100 */
[----:B------:R-:W-:Y:S01]  /*8990*/  @!P4 IMAD.MOV.U32 R126, RZ, RZ, R2 ;  /* 0x000000ffff7ec224 */ /* 0x000fe200078e0002 */
[----:B------:R-:W-:Y:S02]  /*89a0*/  PRMT R153, RZ, 0x7610, R153 ;  /* 0x00007610ff997816 */ /* 0x000fe40000000099 */
[----:B------:R-:W-:Y:S02]  /*89b0*/  PRMT R152, RZ, 0x7610, R152 ;  /* 0x00007610ff987816 */ /* 0x000fe40000000098 */
[----:B0-----:R-:W-:-:S04]  /*89c0*/  SHF.R.U32.HI R127, RZ, 0x6, R127 ;  /* 0x00000006ff7f7819 */ /* 0x001fc8000001167f */
[----:B------:R-:W-:-:S04]  /*89d0*/  SGXT.U32 R127, R127, 0x1 ;  /* 0x000000017f7f781a */ /* 0x000fc80000000000 */
[----:B------:R-:W-:-:S04]  /*89e0*/  LOP3.LUT R127, R127, 0x18, RZ, 0xfc, !PT ;  /* 0x000000187f7f7812 */ /* 0x000fc800078efcff */
[----:B------:R-:W-:Y:S01]  /*89f0*/  ISETP.GE.AND P0, PT, R127, UR30, PT ;  /* 0x0000001e7f007c0c */ /* 0x000fe2000bf06270 */
[----:B------:R-:W-:-:S05]  /*8a00*/  @!P4 IMAD.MOV.U32 R127, RZ, RZ, R8 ;  /* 0x000000ffff7fc224 */ /* 0x000fca00078e0008 */
[----:B------:R0:W3:Y:S02]  /*8a10*/  @!P4 LDG.E.U8 R154, desc[UR26][R126.64] ;  /* 0x0000001a7e9ac981 */ /* 0x0000e4000c1e1100 */
[----:B0-----:R-:W-:Y:S02]  /*8a20*/  @!P1 IMAD.MOV.U32 R126, RZ, RZ, R3 ;  /* 0x000000ffff7e9224 */ /* 0x001fe400078e0003 */
[----:B------:R-:W-:-:S05]  /*8a30*/  @!P1 IMAD.MOV.U32 R127, RZ, RZ, R10 ;  /* 0x000000ffff7f9224 */ /* 0x000fca00078e000a */
[----:B------:R0:W4:Y:S01]  /*8a40*/  @!P1 LDG.E.U8 R153, desc[UR26][R126.64] ;  /* 0x0000001a7e999981 */ /* 0x000122000c1e1100 */
[----:B------:R-:W-:Y:S01]  /*8a50*/  ISETP.GE.AND P1, PT, R252, UR30, PT ;  /* 0x0000001efc007c0c */ /* 0x000fe2000bf26270 */
[----:B0-----:R-:W-:Y:S02]  /*8a60*/  @!P0 IMAD.MOV.U32 R126, RZ, RZ, R4 ;  /* 0x000000ffff7e8224 */ /* 0x001fe400078e0004 */
[----:B------:R-:W-:-:S05]  /*8a70*/  @!P0 IMAD.MOV.U32 R127, RZ, RZ, R12 ;  /* 0x000000ffff7f8224 */ /* 0x000fca00078e000c */
[----:B------:R0:W5:Y:S01]  /*8a80*/  @!P0 LDG.E.U8 R152, desc[UR26][R126.64] ;  /* 0x0000001a7e988981 */ /* 0x000162000c1e1100 */
[----:B------:R-:W-:Y:S02]  /*8a90*/  ISETP.GE.AND P0, PT, R248, UR30, PT ;  /* 0x0000001ef8007c0c */ /* 0x000fe4000bf06270 */
[----:B------:R-:W-:Y:S02]  /*8aa0*/  PRMT R151, RZ, 0x7610, R151 ;  /* 0x00007610ff977816 */ /* 0x000fe40000000097 */
[----:B------:R-:W-:Y:S01]  /*8ab0*/  ISETP.GE.AND P2, PT, R245, UR30, PT ;  /* 0x0000001ef5007c0c */ /* 0x000fe2000bf46270 */
[----:B0-----:R-:W-:Y:S02]  /*8ac0*/  @!P1 IMAD.MOV.U32 R126, RZ, RZ, R5 ;  /* 0x000000ffff7e9224 */ /* 0x001fe400078e0005 */
[----:B------:R-:W-:Y:S01]  /*8ad0*/  @!P1 IMAD.MOV.U32 R127, RZ, RZ, R14 ;  /* 0x000000ffff7f9224 */ /* 0x000fe200078e000e */
[----:B------:R-:W-:-:S04]  /*8ae0*/  PRMT R150, RZ, 0x7610, R150 ;  /* 0x00007610ff967816 */ /* 0x000fc80000000096 */
[----:B------:R0:W2:Y:S01]  /*8af0*/  @!P1 LDG.E.U8 R151, desc[UR26][R126.64] ;  /* 0x0000001a7e979981 */ /* 0x0000a2000c1e1100 */
[----:B------:R-:W-:Y:S02]  /*8b00*/  PRMT R149, RZ, 0x7610, R149 ;  /* 0x00007610ff957816 */ /* 0x000fe40000000095 */
[----:B------:R-:W-:Y:S01]  /*8b10*/  ISETP.GE.AND P1, PT, R241, UR30, PT ;  /* 0x0000001ef1007c0c */ /* 0x000fe2000bf26270 */
[----:B0-----:R-:W-:Y:S02]  /*8b20*/  @!P0 IMAD.MOV.U32 R126, RZ, RZ, R7 ;  /* 0x000000ffff7e8224 */ /* 0x001fe400078e0007 */
[----:B------:R-:W-:-:S05]  /*8b30*/  @!P0 IMAD.MOV.U32 R127, RZ, RZ, R16 ;  /* 0x000000ffff7f8224 */ /* 0x000fca00078e0010 */
[----:B------:R0:W2:Y:S02]  /*8b40*/  @!P0 LDG.E.U8 R150, desc[UR26][R126.64] ;  /* 0x0000001a7e968981 */ /* 0x0000a4000c1e1100 */
[----:B0-----:R-:W-:Y:S02]  /*8b50*/  @!P2 IMAD.MOV.U32 R126, RZ, RZ, R9 ;  /* 0x000000ffff7ea224 */ /* 0x001fe400078e0009 */
[----:B------:R-:W-:-:S05]  /*8b60*/  @!P2 IMAD.MOV.U32 R127, RZ, RZ, R18 ;  /* 0x000000ffff7fa224 */ /* 0x000fca00078e0012 */
[----:B------:R0:W2:Y:S01]  /*8b70*/  @!P2 LDG.E.U8 R149, desc[UR26][R126.64] ;  /* 0x0000001a7e95a981 */ /* 0x0000a2000c1e1100 */
[----:B------:R-:W-:Y:S01]  /*8b80*/  PRMT R148, RZ, 0x7610, R148 ;  /* 0x00007610ff947816 */ /* 0x000fe20000000094 */
[----:B0-----:R-:W0:Y:S01]  /*8b90*/  S2R R127, SR_TID.X ;  /* 0x00000000007f7919 */ /* 0x001e220000002100 */
        /* <DEDUP_REMOVED lines=8> */
[----:B0-----:R-:W0:Y:S02]  /*8c20*/  S2R R127, SR_TID.X ;  /* 0x00000000007f7919 */ /* 0x001e240000002100 */
[--C-:B0-----:R-:W-:Y:S02]  /*8c30*/  SHF.R.U32.HI R126, RZ, 0x6, R127.reuse ;  /* 0x00000006ff7e7819 */ /* 0x101fe4000001167f */
[----:B------:R-:W-:Y:S02]  /*8c40*/  SHF.R.U32.HI R127, RZ, 0x6, R127 ;  /* 0x00000006ff7f7819 */ /* 0x000fe4000001167f */
[----:B------:R-:W-:Y:S02]  /*8c50*/  SGXT.U32 R126, R126, 0x1 ;  /* 0x000000017e7e781a */ /* 0x000fe40000000000 */
[----:B------:R-:W-:-:S02]  /*8c60*/  SGXT.U32 R127, R127, 0x1 ;  /* 0x000000017f7f781a */ /* 0x000fc40000000000 */
[----:B------:R-:W-:Y:S02]  /*8c70*/  LOP3.LUT R126, R126, 0xa, RZ, 0xfc, !PT ;  /* 0x0000000a7e7e7812 */ /* 0x000fe400078efcff */
[----:B------:R-:W-:Y:S02]  /*8c80*/  LOP3.LUT R127, R127, 0x12, RZ, 0xfc, !PT ;  /* 0x000000127f7f7812 */ /* 0x000fe400078efcff */
[----:B------:R-:W-:Y:S01]  /*8c90*/  ISETP.GE.AND P1, PT, R126, UR30, PT ;  /* 0x0000001e7e007c0c */ /* 0x000fe2000bf26270 */
[----:B------:R-:W-:Y:S01]  /*8ca0*/  @!P0 IMAD.MOV.U32 R126, RZ, RZ, R13 ;  /* 0x000000ffff7e8224 */ /* 0x000fe200078e000d */
[----:B------:R-:W-:Y:S01]  /*8cb0*/  ISETP.GE.AND P2, PT, R127, UR30, PT ;  /* 0x0000001e7f007c0c */ /* 0x000fe2000bf46270 */
[----:B------:R-:W-:-:S05]  /*8cc0*/  @!P0 IMAD.MOV.U32 R127, RZ, RZ, R22 ;  /* 0x000000ffff7f8224 */ /* 0x000fca00078e0016 */
[----:B------:R0:W2:Y:S01]  /*8cd0*/  @!P0 LDG.E.U8 R147, desc[UR26][R126.64] ;  /* 0x0000001a7e938981 */ /* 0x0000a2000c1e1100 */
[----:B------:R-:W-:Y:S01]  /*8ce0*/  PRMT R176, RZ, 0x7610, R176 ;  /* 0x00007610ffb07816 */ /* 0x000fe200000000b0 */
[----:B0-----:R-:W0:Y:S03]  /*8cf0*/  S2R R127, SR_TID.X ;  /* 0x00000000007f7919 */ /* 0x001e260000002100 */
        /* <DEDUP_REMOVED lines=8> */
[----:B------:R0:W2:Y:S01]  /*8d80*/  @!P1 LDG.E.U8 R176, desc[UR26][R126.64] ;  /* 0x0000001a7eb09981 */ /* 0x0000a2000c1e1100 */
[----:B------:R-:W-:Y:S01]  /*8d90*/  ISETP.GE.AND P1, PT, R251, UR30, PT ;  /* 0x0000001efb007c0c */ /* 0x000fe2000bf26270 */
[----:B0-----:R-:W-:Y:S02]  /*8da0*/  @!P2 IMAD.MOV.U32 R126, RZ, RZ, R17 ;  /* 0x000000ffff7ea224 */ /* 0x001fe400078e0011 */
[----:B------:R-:W-:-:S05]  /*8db0*/  @!P2 IMAD.MOV.U32 R127, RZ, RZ, R26 ;  /* 0x000000ffff7fa224 */ /* 0x000fca00078e001a */
[----:B------:R0:W2:Y:S02]  /*8dc0*/  @!P2 LDG.E.U8 R175, desc[UR26][R126.64] ;  /* 0x0000001a7eafa981 */ /* 0x0000a4000c1e1100 */
[----:B0-----:R-:W-:Y:S02]  /*8dd0*/  @!P0 IMAD.MOV.U32 R126, RZ, RZ, R19 ;  /* 0x000000ffff7e8224 */ /* 0x001fe400078e0013 */
[----:B------:R-:W-:-:S05]  /*8de0*/  @!P0 IMAD.MOV.U32 R127, RZ, RZ, R28 ;  /* 0x000000ffff7f8224 */ /* 0x000fca00078e001c */
[----:B------:R0:W2:Y:S01]  /*8df0*/  @!P0 LDG.E.U8 R146, desc[UR26][R126.64] ;  /* 0x0000001a7e928981 */ /* 0x0000a2000c1e1100 */
        /* <DEDUP_REMOVED lines=25> */
[----:B0-----:R-:W0:Y:S05]  /*8f90*/  S2R R127, SR_TID.X ;  /* 0x00000000007f7919 */ /* 0x001e2a0000002100 */
[----:B------:R-:W-:Y:S01]  /*8fa0*/  @!P0 IMAD.MOV.U32 R126, RZ, RZ, R29 ;  /* 0x000000ffff7e8224 */ /* 0x000fe200078e001d */
[----:B------:R-:W-:Y:S02]  /*8fb0*/  PRMT R140, RZ, 0x7610, R140 ;  /* 0x00007610ff8c7816 */ /* 0x000fe4000000008c */
[----:B0-----:R-:W-:-:S04]  /*8fc0*/  SHF.R.U32.HI R127, RZ, 0x6, R127 ;  /* 0x00000006ff7f7819 */ /* 0x001fc8000001167f */
[----:B------:R-:W-:-:S04]  /*8fd0*/  SGXT.U32 R127, R127, 0x1 ;  /* 0x000000017f7f781a */ /* 0x000fc80000000000 */
[----:B------:R-:W-:-:S04]  /*8fe0*/  LOP3.LUT R127, R127, 0xc, RZ, 0xfc, !PT ;  /* 0x0000000c7f7f7812 */ /* 0x000fc800078efcff */
[----:B------:R-:W-:Y:S01]  /*8ff0*/  ISETP.GE.AND P1, PT, R127, UR30, PT ;  /* 0x0000001e7f007c0c */ /* 0x000fe2000bf26270 */
[----:B------:R-:W-:-:S05]  /*9000*/  @!P0 IMAD.MOV.U32 R127, RZ, RZ, R38 ;  /* 0x000000ffff7f8224 */ /* 0x000fca00078e0026 */
[----:B------:R0:W2:Y:S07]  /*9010*/  @!P0 LDG.E.U8 R141, desc[UR26][R126.64] ;  /* 0x0000001a7e8d8981 */ /* 0x0000ae000c1e1100 */
[----:B0-----:R-:W-:Y:S02]  /*9020*/  @!P1 IMAD.MOV.U32 R126, RZ, RZ, R31 ;  /* 0x000000ffff7e9224 */ /* 0x001fe400078e001f */
        /* <DEDUP_REMOVED lines=10> */
[----:B------:R-:W-:Y:S02]  /*90d0*/  ISETP.GE.AND P0, PT, R126, UR30, PT ;  /* 0x0000001e7e007c0c */ /* 0x000fe4000bf06270 */
[----:B------:R-:W-:-:S11]  /*90e0*/  ISETP.GE.AND P1, PT, R127, UR30, PT ;  /* 0x0000001e7f007c0c */ /* 0x000fd6000bf26270 */
[----:B------:R-:W-:Y:S02]  /*90f0*/  @!P0 IMAD.MOV.U32 R126, RZ, RZ, R33 ;  /* 0x000000ffff7e8224 */ /* 0x000fe400078e0021 */
[----:B------:R-:W-:-:S05]  /*9100*/  @!P0 IMAD.MOV.U32 R127, RZ, RZ, R42 ;  /* 0x000000ffff7f8224 */ /* 0x000fca00078e002a */
[----:B------:R0:W2:Y:S01]  /*9110*/  @!P0 LDG.E.U8 R139, desc[UR26][R126.64] ;  /* 0x0000001a7e8b8981 */ /* 0x0000a2000c1e1100 */
[----:B------:R-:W-:Y:S02]  /*9120*/  ISETP.GE.AND P0, PT, R250, UR30, PT ;  /* 0x0000001efa007c0c */ /* 0x000fe4000bf06270 */
[----:B------:R-:W-:Y:S02]  /*9130*/  PRMT R138, RZ, 0x7610, R138 ;  /* 0x00007610ff8a7816 */ /* 0x000fe4000000008a */
[----:B------:R-:W-:Y:S01]  /*9140*/  PRMT R174, RZ, 0x7610, R174 ;  /* 0x00007610ffae7816 */ /* 0x000fe200000000ae */
[----:B0-----:R-:W-:Y:S02]  /*9150*/  @!P1 IMAD.MOV.U32 R126, RZ, RZ, R35 ;  /* 0x000000ffff7e9224 */ /* 0x001fe400078e0023 */
[----:B------:R-:W-:-:S05]  /*9160*/  @!P1 IMAD.MOV.U32 R127, RZ, RZ, R44 ;  /* 0x000000ffff7f9224 */ /* 0x000fca00078e002c */
[----:B------:R0:W2:Y:S01]  /*9170*/  @!P1 LDG.E.U8 R138, desc[UR26][R126.64] ;  /* 0x0000001a7e8a9981 */ /* 0x0000a2000c1e1100 */
[----:B------:R-:W-:Y:S01]  /*9180*/  ISETP.GE.AND P1, PT, R246, UR30, PT ;  /* 0x0000001ef6007c0c */ /* 0x000fe2000bf26270 */
[----:B0-----:R-:W-:Y:S02]  /*9190*/  @!P0 IMAD.MOV.U32 R126, RZ, RZ, R37 ;  /* 0x000000ffff7e8224 */ /* 0x001fe400078e0025 */
        /* <DEDUP_REMOVED lines=12> */
[----:B------:R-:W-:Y:S01]  /*9260*/  PRMT R171, RZ, 0x7610, R171 ;  /* 0x00007610ffab7816 */ /* 0x000fe200000000ab */
[----:B0-----:R-:W0:Y:S03]  /*9270*/  S2R R127, SR_TID.X ;  /* 0x00000000007f7919 */ /* 0x001e260000002100 */
        /* <DEDUP_REMOVED lines=10> */
[----:B0-----:R-:W-:-:S04]  /*9320*/  LEA.HI R127, R127, 0xe, RZ, 0x1a ;  /* 0x0000000e7f7f7811 */ /* 0x001fc800078fd0ff */
[----:B------:R-:W-:Y:S01]  /*9330*/  ISETP.GE.AND P1, PT, R127, UR30, PT ;  /* 0x0000001e7f007c0c */ /* 0x000fe2000bf26270 */
[----:B------:R-:W-:-:S05]  /*9340*/  @!P0 IMAD.MOV.U32 R127, RZ, RZ, R54 ;  /* 0x000000ffff7f8224 */ /* 0x000fca00078e0036 */
[----:B------:R0:W2:Y:S01]  /*9350*/  @!P0 LDG.E.U8 R170, desc[UR26][R126.64] ;  /* 0x0000001a7eaa8981 */ /* 0x0000a2000c1e1100 */
[----:B------:R-:W-:Y:S01]  /*9360*/  PRMT R169, RZ, 0x7610, R169 ;  /* 0x00007610ffa97816 */ /* 0x000fe200000000a9 */
[----:B0-----:R-:W0:Y:S05]  /*9370*/  S2R R127, SR_TID.X ;  /* 0x00000000007f7919 */ /* 0x001e2a0000002100 */
        /* <DEDUP_REMOVED lines=11> */
[----:B0-----:R-:W-:-:S04]  /*9430*/  LEA.HI R127, R127, 0x1e, RZ, 0x1a ;  /* 0x0000001e7f7f7811 */ /* 0x001fc800078fd0ff */
[----:B------:R-:W-:Y:S01]  /*9440*/  ISETP.GE.AND P1, PT, R127, UR30, PT ;  /* 0x0000001e7f007c0c */ /* 0x000fe2000bf26270 */
[----:B------:R-:W-:-:S05]  /*9450*/  @!P0 IMAD.MOV.U32 R127, RZ, RZ, R56 ;  /* 0x000000ffff7f8224 */ /* 0x000fca00078e0038 */
[----:B------:R0:W3:Y:S01]  /*9460*/  @!P0 LDG.E.U8 R168, desc[UR26][R126.64] ;  /* 0x0000001a7ea88981 */ /* 0x0000e2000c1e1100 */
[----:B------:R-:W-:-:S06]  /*9470*/  ISETP.GE.AND P0, PT, R249, UR30, PT ;  /* 0x0000001ef9007c0c */ /* 0x000fcc000bf06270 */
[----:B0-----:R-:W-:Y:S02]  /*9480*/  @!P1 IMAD.MOV.U32 R126, RZ, RZ, R55 ;  /* 0x000000ffff7e9224 */ /* 0x001fe400078e0037 */
[----:B------:R-:W-:-:S05]  /*9490*/  @!P1 IMAD.MOV.U32 R127, RZ, RZ, R62 ;  /* 0x000000ffff7f9224 */ /* 0x000fca00078e003e */
[----:B------:R0:W4:Y:S01]  /*94a0*/  @!P1 LDG.E.U8 R167, desc[UR26][R126.64] ;  /* 0x0000001a7ea79981 */ /* 0x000122000c1e1100 */
[----:B------:R-:W-:Y:S01]  /*94b0*/  PRMT R166, RZ, 0x7610, R166 ;  /* 0x00007610ffa67816 */ /* 0x000fe200000000a6 */
[----:B0-----:R-:W0:Y:S01]  /*94c0*/  S2R R127, SR_TID.X ;  /* 0x00000000007f7919 */ /* 0x001e220000002100 */
[----:B------:R-:W-:Y:S01]  /*94d0*/  @!P0 IMAD.MOV.U32 R126, RZ, RZ, R49 ;  /* 0x000000ffff7e8224 */ /* 0x000fe200078e0031 */
[----:B------:R-:W-:Y:S02]  /*94e0*/  PRMT R165, RZ, 0x7610, R165 ;  /* 0x00007610ffa57816 */ /* 0x000fe400000000a5 */
[----:B0-----:R-:W-:-:S04]  /*94f0*/  LEA.HI R127, R127, 0x2e, RZ, 0x1a ;  /* 0x0000002e7f7f7811 */ /* 0x001fc800078fd0ff */
[----:B------:R-:W-:Y:S01]  /*9500*/  ISETP.GE.AND P1, PT, R127, UR30, PT ;  /* 0x0000001e7f007c0c */ /* 0x000fe2000bf26270 */
[----:B------:R-:W-:-:S05]  /*9510*/  @!P0 IMAD.MOV.U32 R127, RZ, RZ, R58 ;  /* 0x000000ffff7f8224 */ /* 0x000fca00078e003a */
[----:B------:R0:W5:Y:S01]  /*9520*/  @!P0 LDG.E.U8 R166, desc[UR26][R126.64] ;  /* 0x0000001a7ea68981 */ /* 0x000162000c1e1100 */
[----:B------:R-:W-:-:S06]  /*9530*/  ISETP.GE.AND P0, PT, R242, UR30, PT ;  /* 0x0000001ef2007c0c */ /* 0x000fcc000bf06270 */
[----:B0-----:R-:W-:Y:S02]  /*9540*/  @!P1 IMAD.MOV.U32 R126, RZ, RZ, R57 ;  /* 0x000000ffff7e9224 */ /* 0x001fe400078e0039 */
[----:B------:R-:W-:-:S05]  /*9550*/  @!P1 IMAD.MOV.U32 R127, RZ, RZ, R63 ;  /* 0x000000ffff7f9224 */ /* 0x000fca00078e003f */
[----:B------:R0:W5:Y:S01]  /*9560*/  @!P1 LDG.E.U8 R165, desc[UR26][R126.64] ;  /* 0x0000001a7ea59981 */ /* 0x000162000c1e1100 */
[----:B------:R-:W-:Y:S01]  /*9570*/  PRMT R164, RZ, 0x7610, R164 ;  /* 0x00007610ffa47816 */ /* 0x000fe200000000a4 */
[----:B0-----:R-:W0:Y:S01]  /*9580*/  S2R R127, SR_TID.X ;  /* 0x00000000007f7919 */ /* 0x001e220000002100 */
[----:B------:R-:W-:Y:S01]  /*9590*/  @!P0 IMAD.MOV.U32 R126, RZ, RZ, R51 ;  /* 0x000000ffff7e8224 */ /* 0x000fe200078e0033 */
[----:B0-----:R-:W-:-:S04]  /*95a0*/  LEA.HI R127, R127, 0x3e, RZ, 0x1a ;  /* 0x0000003e7f7f7811 */ /* 0x001fc800078fd0ff */
[----:B------:R-:W-:Y:S01]  /*95b0*/  ISETP.GE.AND P1, PT, R127, UR30, PT ;  /* 0x0000001e7f007c0c */ /* 0x000fe2000bf26270 */
[----:B------:R-:W-:-:S05]  /*95c0*/  @!P0 IMAD.MOV.U32 R127, RZ, RZ, R60 ;  /* 0x000000ffff7f8224 */ /* 0x000fca00078e003c */
[----:B------:R0:W5:Y:S01]  /*95d0*/  @!P0 LDG.E.U8 R164, desc[UR26][R126.64] ;  /* 0x0000001a7ea48981 */ /* 0x000162000c1e1100 */
[----:B------:R-:W-:Y:S01]  /*95e0*/  PRMT R163, RZ, 0x7610, R163 ;  /* 0x00007610ffa37816 */ /* 0x000fe200000000a3 */
[----:B0-----:R-:W0:Y:S05]  /*95f0*/  S2R R127, SR_TID.X ;  /* 0x00000000007f7919 */ /* 0x001e2a0000002100 */
[----:B------:R-:W-:Y:S01]  /*9600*/  @!P1 IMAD.MOV.U32 R126, RZ, RZ, R59 ;  /* 0x000000ffff7e9224 */ /* 0x000fe200078e003b */
[----:B------:R-:W-:Y:S02]  /*9610*/  PRMT R162, RZ, 0x7610, R162 ;  /* 0x00007610ffa27816 */ /* 0x000fe400000000a2 */
[----:B0-----:R-:W-:-:S04]  /*9620*/  LOP3.LUT R127, R127, 0x3f, RZ, 0xc0, !PT ;  /* 0x0000003f7f7f7812 */ /* 0x001fc800078ec0ff */
[----:B------:R-:W-:Y:S01]  /*9630*/  ISETP.GE.AND P0, PT, R127, UR30, PT ;  /* 0x0000001e7f007c0c */ /* 0x000fe2000bf06270 */
[----:B------:R-:W-:-:S05]  /*9640*/  @!P1 IMAD.MOV.U32 R127, RZ, RZ, R64 ;  /* 0x000000ffff7f9224 */ /* 0x000fca00078e0040 */
[----:B------:R0:W5:Y:S01]  /*9650*/  @!P1 LDG.E.U8 R163, desc[UR26][R126.64] ;  /* 0x0000001a7ea39981 */ /* 0x000162000c1e1100 */
[----:B------:R-:W-:Y:S01]  /*9660*/  BAR.SYNC.DEFER_BLOCKING 0x0 ;  /* 0x0000000000007b1d */ /* 0x000fe20000010000 */
[----:B------:R-:W-:-:S05]  /*9670*/  PRMT R161, RZ, 0x7610, R161 ;  /* 0x00007610ffa17816 */ /* 0x000fca00000000a1 */
[----:B0-----:R-:W-:Y:S02]  /*9680*/  @!P0 IMAD.MOV.U32 R126, RZ, RZ, R65 ;  /* 0x000000ffff7e8224 */ /* 0x001fe400078e0041 */
[----:B------:R-:W-:Y:S01]  /*9690*/  @!P0 IMAD.MOV.U32 R127, RZ, RZ, R71 ;  /* 0x000000ffff7f8224 */ /* 0x000fe200078e0047 */
[----:B------:R-:W-:Y:S02]  /*96a0*/  PRMT R160, RZ, 0x7610, R160 ;  /* 0x00007610ffa07816 */ /* 0x000fe400000000a0 */
[----:B------:R-:W-:Y:S02]  /*96b0*/  PRMT R159, RZ, 0x7610, R159 ;  /* 0x00007610ff9f7816 */ /* 0x000fe4000000009f */
[----:B------:R0:W5:Y:S02]  /*96c0*/  @!P0 LDG.E.U8 R162, desc[UR26][R126.64] ;  /* 0x0000001a7ea28981 */ /* 0x000164000c1e1100 */
[----:B0-----:R-:W-:Y:S02]  /*96d0*/  @!P0 IMAD.MOV.U32 R126, RZ, RZ, R69 ;  /* 0x000000ffff7e8224 */ /* 0x001fe400078e0045 */
[----:B------:R-:W-:-:S05]  /*96e0*/  @!P0 IMAD.MOV.U32 R127, RZ, RZ, R79 ;  /* 0x000000ffff7f8224 */ /* 0x000fca00078e004f */
[----:B------:R0:W5:Y:S02]  /*96f0*/  @!P0 LDG.E.U8 R161, desc[UR26][R126.64] ;  /* 0x0000001a7ea18981 */ /* 0x000164000c1e1100 */
[----:B0-----:R-:W-:Y:S02]  /*9700*/  @!P0 IMAD.MOV.U32 R126, RZ, RZ, R76 ;  /* 0x000000ffff7e8224 */ /* 0x001fe400078e004c */
[----:B------:R-:W-:-:S05]  /*9710*/  @!P0 IMAD.MOV.U32 R127, RZ, RZ, R87 ;  /* 0x000000ffff7f8224 */ /* 0x000fca00078e0057 */
[----:B------:R0:W5:Y:S01]  /*9720*/  @!P0 LDG.E.U8 R160, desc[UR26][R126.64] ;  /* 0x0000001a7ea08981 */ /* 0x000162000c1e1100 */
[----:B------:R-:W-:Y:S01]  /*9730*/  PRMT R158, RZ, 0x7610, R158 ;  /* 0x00007610ff9e7816 */ /* 0x000fe2000000009e */
        /* <DEDUP_REMOVED lines=10> */
[----:B------:R0:W5:Y:S04]  /*97e0*/  @!P0 LDG.E.U8 R157, desc[UR26][R126.64] ;  /* 0x0000001a7e9d8981 */ /* 0x000168000c1e1100 */
[----:B--2---:R1:W-:Y:S01]  /*97f0*/  STS.U8 [R238+UR13+0x5000], R155 ;  /* 0x0050009bee007988 */ /* 0x0043e2000800000d */
[----:B0-----:R-:W-:Y:S02]  /*9800*/  @!P0 IMAD.MOV.U32 R126, RZ, RZ, R108 ;  /* 0x000000ffff7e8224 */ /* 0x001fe400078e006c */
[----:B------:R-:W-:Y:S01]  /*9810*/  @!P0 IMAD.MOV.U32 R127, RZ, RZ, R119 ;  /* 0x000000ffff7f8224 */ /* 0x000fe200078e0077 */
[----:B-1----:R-:W-:-:S04]  /*9820*/  PRMT R155, RZ, 0x7610, R155 ;  /* 0x00007610ff9b7816 */ /* 0x002fc8000000009b */
[----:B------:R0:W2:Y:S04]  /*9830*/  @!P0 LDG.E.U8 R156, desc[UR26][R126.64] ;  /* 0x0000001a7e9c8981 */ /* 0x0000a8000c1e1100 */
[----:B---3--:R1:W-:Y:S01]  /*9840*/  STS.U8 [R238+UR13+0x5200], R154 ;  /* 0x0052009aee007988 */ /* 0x0083e2000800000d */
[----:B0-----:R-:W-:Y:S02]  /*9850*/  @!P0 IMAD.MOV.U32 R126, RZ, RZ, R116 ;  /* 0x000000ffff7e8224 */ /* 0x001fe400078e0074 */
[----:B------:R-:W-:Y:S01]  /*9860*/  @!P0 IMAD.MOV.U32 R127, RZ, RZ, R123 ;  /* 0x000000ffff7f8224 */ /* 0x000fe200078e007b */
[----:B-1----:R-:W-:-:S04]  /*9870*/  PRMT R154, RZ, 0x7610, R154 ;  /* 0x00007610ff9a7816 */ /* 0x002fc8000000009a */
[----:B------:R0:W3:Y:S04]  /*9880*/  @!P0 LDG.E.U8 R155, desc[UR26][R126.64] ;  /* 0x0000001a7e9b8981 */ /* 0x0000e8000c1e1100 */
[----:B----4-:R1:W-:Y:S01]  /*9890*/  STS.U8 [R238+UR13+0x5400], R153 ;  /* 0x00540099ee007988 */ /* 0x0103e2000800000d */
[----:B0-----:R-:W-:Y:S02]  /*98a0*/  @!P0 IMAD.MOV.U32 R126, RZ, RZ, R132 ;  /* 0x000000ffff7e8224 */ /* 0x001fe400078e0084 */
[----:B------:R-:W-:Y:S01]  /*98b0*/  @!P0 IMAD.MOV.U32 R127, RZ, RZ, R131 ;  /* 0x000000ffff7f8224 */ /* 0x000fe200078e0083 */
[----:B-1----:R-:W-:-:S04]  /*98c0*/  PRMT R153, RZ, 0x7610, R153 ;  /* 0x00007610ff997816 */ /* 0x002fc80000000099 */
[----:B------:R0:W4:Y:S04]  /*98d0*/  @!P0 LDG.E.U8 R154, desc[UR26][R126.64] ;  /* 0x0000001a7e9a8981 */ /* 0x000128000c1e1100 */
[----:B-----5:R1:W-:Y:S01]  /*98e0*/  STS.U8 [R238+UR13+0x5600], R152 ;  /* 0x00560098ee007988 */ /* 0x0203e2000800000d */
[----:B0-----:R-:W-:Y:S02]  /*98f0*/  @!P0 IMAD.MOV.U32 R126, RZ, RZ, R179 ;  /* 0x000000ffff7e8224 */ /* 0x001fe400078e00b3 */
[----:B------:R-:W-:Y:S01]  /*9900*/  @!P0 IMAD.MOV.U32 R127, RZ, RZ, R178 ;  /* 0x000000ffff7f8224 */ /* 0x000fe200078e00b2 */
[----:B-1----:R-:W-:-:S04]  /*9910*/  PRMT R152, RZ, 0x7610, R152 ;  /* 0x00007610ff987816 */ /* 0x002fc80000000098 */
[----:B------:R0:W5:Y:S04]  /*9920*/  @!P0 LDG.E.U8 R153, desc[UR26][R126.64] ;  /* 0x0000001a7e998981 */ /* 0x000168000c1e1100 */
[----:B------:R1:W-:Y:S01]  /*9930*/  STS.U8 [R238+UR13+0x5800], R151 ;  /* 0x00580097ee007988 */ /* 0x0003e2000800000d */
[----:B0-----:R-:W-:Y:S02]  /*9940*/  @!P0 IMAD.MOV.U32 R126, RZ, RZ, R187 ;  /* 0x000000ffff7e8224 */ /* 0x001fe400078e00bb */
[----:B------:R-:W-:Y:S01]  /*9950*/  @!P0 IMAD.MOV.U32 R127, RZ, RZ, R186 ;  /* 0x000000ffff7f8224 */ /* 0x000fe200078e00ba */
[----:B-1----:R-:W-:-:S04]  /*9960*/  PRMT R151, RZ, 0x7610, R151 ;  /* 0x00007610ff977816 */ /* 0x002fc80000000097 */
[----:B------:R0:W2:Y:S04]  /*9970*/  @!P0 LDG.E.U8 R152, desc[UR26][R126.64] ;  /* 0x0000001a7e988981 */ /* 0x0000a8000c1e1100 */
        /* <DEDUP_REMOVED lines=64> */
[----:B------:R0:W2:Y:S02]  /*9d80*/  @!P0 LDG.E.U8 R141, desc[UR26][R126.64] ;  /* 0x0000001a7e8d8981 */ /* 0x0000a4000c1e1100 */
[----:B0-----:R-:W-:Y:S02]  /*9d90*/  @!P0 IMAD.MOV.U32 R126, RZ, RZ, R134 ;  /* 0x000000ffff7e8224 */ /* 0x001fe400078e0086 */
[----:B------:R-:W-:-:S05]  /*9da0*/  @!P0 IMAD.MOV.U32 R127, RZ, RZ, R133 ;  /* 0x000000ffff7f8224 */ /* 0x000fca00078e0085 */
[----:B------:R0:W2:Y:S04]  /*9db0*/  @!P0 LDG.E.U8 R140, desc[UR26][R126.64] ;  /* 0x0000001a7e8c8981 */ /* 0x0000a8000c1e1100 */
[----:B------:R1:W-:Y:S01]  /*9dc0*/  STS.U8 [R235+UR13+0x5500], R139 ;  /* 0x0055008beb007988 */ /* 0x0003e2000800000d */
[----:B0-----:R-:W-:Y:S02]  /*9dd0*/  @!P0 IMAD.MOV.U32 R126, RZ, RZ, R181 ;  /* 0x000000ffff7e8224 */ /* 0x001fe400078e00b5 */
[----:B------:R-:W-:Y:S01]  /*9de0*/  @!P0 IMAD.MOV.U32 R127, RZ, RZ, R180 ;  /* 0x000000ffff7f8224 */ /* 0x000fe200078e00b4 */
[----:B-1----:R-:W-:Y:S01]  /*9df0*/  PRMT R139, RZ, 0x7610, R139 ;  /* 0x00007610ff8b7816 */ /* 0x002fe2000000008b */
[----:B------:R0:W-:Y:S05]  /*9e00*/  STS.U8 [R235+UR13+0x5700], R138 ;  /* 0x0057008aeb007988 */ /* 0x0001ea000800000d */
[----:B------:R1:W2:Y:S01]  /*9e10*/  @!P0 LDG.E.U8 R139, desc[UR26][R126.64] ;  /* 0x0000001a7e8b8981 */ /* 0x0002a2000c1e1100 */
[----:B0-----:R-:W-:-:S03]  /*9e20*/  PRMT R138, RZ, 0x7610, R138 ;  /* 0x00007610ff8a7816 */ /* 0x001fc6000000008a */
[----:B------:R0:W-:Y:S01]  /*9e30*/  STS.U8 [R235+UR13+0x5900], R174 ;  /* 0x005900aeeb007988 */ /* 0x0001e2000800000d */
[----:B-1----:R-:W-:Y:S02]  /*9e40*/  @!P0 IMAD.MOV.U32 R126, RZ, RZ, R189 ;  /* 0x000000ffff7e8224 */ /* 0x002fe400078e00bd */
[----:B------:R-:W-:Y:S01]  /*9e50*/  @!P0 IMAD.MOV.U32 R127, RZ, RZ, R188 ;  /* 0x000000ffff7f8224 */ /* 0x000fe200078e00bc */
[----:B0-----:R-:W-:-:S04]  /*9e60*/  PRMT R174, RZ, 0x7610, R174 ;  /* 0x00007610ffae7816 */ /* 0x001fc800000000ae */
[----:B------:R0:W3:Y:S04]  /*9e70*/  @!P0 LDG.E.U8 R138, desc[UR26][R126.64] ;  /* 0x0000001a7e8a8981 */ /* 0x0000e8000c1e1100 */
[----:B------:R1:W-:Y:S01]  /*9e80*/  STS.U8 [R235+UR13+0x5b00], R173 ;  /* 0x005b00adeb007988 */ /* 0x0003e2000800000d */
[----:B0-----:R-:W-:Y:S02]  /*9e90*/  @!P0 IMAD.MOV.U32 R126, RZ, RZ, R197 ;  /* 0x000000ffff7e8224 */ /* 0x001fe400078e00c5 */
[----:B------:R-:W-:Y:S01]  /*9ea0*/  @!P0 IMAD.MOV.U32 R127, RZ, RZ, R196 ;  /* 0x000000ffff7f8224 */ /* 0x000fe200078e00c4 */
[----:B-1----:R-:W-:-:S04]  /*9eb0*/  PRMT R173, RZ, 0x7610, R173 ;  /* 0x00007610ffad7816 */ /* 0x002fc800000000ad */
[----:B------:R0:W4:Y:S04]  /*9ec0*/  @!P0 LDG.E.U8 R174, desc[UR26][R126.64] ;  /* 0x0000001a7eae8981 */ /* 0x000128000c1e1100 */
[----:B------:R1:W-:Y:S01]  /*9ed0*/  STS.U8 [R235+UR13+0x5d00], R172 ;  /* 0x005d00aceb007988 */ /* 0x0003e2000800000d */
        /* <DEDUP_REMOVED lines=173> */
[----:B------:R0:W5:Y:S02]  /*a9b0*/  @!P0 LDG.E.U8 R141, desc[UR26][R126.64] ;  /* 0x0000001a7e8d8981 */ /* 0x000164000c1e1100 */
[----:B0-----:R-:W-:Y:S02]  /*a9c0*/  @!P0 IMAD.MOV.U32 R126, RZ, RZ, R233 ;  /* 0x000000ffff7e8224 */ /* 0x001fe400078e00e9 */
[----:B------:R-:W-:-:S05]  /*a9d0*/  @!P0 IMAD.MOV.U32 R127, RZ, RZ, R232 ;  /* 0x000000ffff7f8224 */ /* 0x000fca00078e00e8 */
[----:B------:R-:W5:Y:S01]  /*a9e0*/  @!P0 LDG.E.U8 R140, desc[UR26][R126.64] ;  /* 0x0000001a7e8c8981 */ /* 0x000f62000c1e1100 */
[----:B------:R-:W-:Y:S01]  /*a9f0*/  ULEA UR10, UR31, UR13, 0x3 ;  /* 0x0000000d1f0a7291 */ /* 0x000fe2000f8e18ff */
[----:B------:R-:W-:Y:S02]  /*aa00*/  UMOV UR4, UR5 ;  /* 0x0000000500047c82 */ /* 0x000fe40008000000 */
[----:B------:R0:W-:Y:S01]  /*aa10*/  STS.U8 [R236+UR13+0x3280], R139 ;  /* 0x0032808bec007988 */ /* 0x0001e2000800000d */
[----:B------:R-:W-:-:S03]  /*aa20*/  UIADD3 UR10, UPT, UPT, UR10, 0x6000, URZ ;  /* 0x000060000a0a7890 */ /* 0x000fc6000fffe0ff */
[----:B------:R0:W-:Y:S04]  /*aa30*/  STS.U8 [R236+UR13+0x3480], R138 ;  /* 0x0034808aec007988 */ /* 0x0001e8000800000d */
        /* <DEDUP_REMOVED lines=17> */
[----:B--2---:R0:W-:Y:S04]  /*ab50*/  STS.U8 [R235+UR13+0x3900], R157 ;  /* 0x0039009deb007988 */ /* 0x0041e8000800000d */
[----:B---3--:R0:W-:Y:S04]  /*ab60*/  STS.U8 [R235+UR13+0x3b00], R156 ;  /* 0x003b009ceb007988 */ /* 0x0081e8000800000d */
[----:B----4-:R0:W-:Y:S04]  /*ab70*/  STS.U8 [R235+UR13+0x3d00], R155 ;  /* 0x003d009beb007988 */ /* 0x0101e8000800000d */
[----:B-----5:R0:W-:Y:S04]  /*ab80*/  STS.U8 [R235+UR13+0x3f00], R154 ;  /* 0x003f009aeb007988 */ /* 0x0201e8000800000d */
        /* <DEDUP_REMOVED lines=15> */
[----:B------:R0:W-:Y:S01]  /*ac80*/  STS.U8 [R234+UR13+0x3f80], R140 ;  /* 0x003f808cea007988 */ /* 0x0001e2000800000d */
[----:B------:R1:W-:Y:S06]  /*ac90*/  MEMBAR.ALL.CTA ;  /* 0x0000000000007992 */ /* 0x0003ec0000008000 */
[----:B-1----:R-:W1:Y:S02]  /*aca0*/  FENCE.VIEW.ASYNC.S ;  /* 0x00000000000073c6 */ /* 0x002e640000000000 */
[----:B-1----:R-:W-:Y:S06]  /*acb0*/  BAR.SYNC.DEFER_BLOCKING 0x0 ;  /* 0x0000000000007b1d */ /* 0x002fec0000010000 */
[----:B------:R-:W-:Y:S05]  /*acc0*/  BRA.U UP1, `(.L_x_9) ;  /* 0x0000000101387547 */ /* 0x000fea000b800000 */
[----:B------:R-:W-:Y:S01]  /*acd0*/  UMOV UR20, UR6 ;  /* 0x0000000600147c82 */ /* 0x000fe20008000000 */
[----:B------:R-:W-:Y:S01]  /*ace0*/  UMOV UR21, 0x80004020 ;  /* 0x8000402000157882 */ /* 0x000fe20000000000 */
[----:B------:R-:W-:Y:S01]  /*acf0*/  UMOV UR22, UR8 ;  /* 0x0000000800167c82 */ /* 0x000fe20008000000 */
[----:B------:R-:W-:Y:S01]  /*ad00*/  UMOV UR23, 0x80004020 ;  /* 0x8000402000177882 */ /* 0x000fe20000000000 */
[----:B------:R-:W-:Y:S01]  /*ad10*/  UMOV UR24, 0x0 ;  /* 0x0000000000187882 */ /* 0x000fe20000000000 */
[----:B------:R-:W-:Y:S01]  /*ad20*/  UMOV UR25, 0x4208490 ;  /* 0x0420849000197882 */ /* 0x000fe20000000000 */
[----:B------:R-:W-:Y:S01]  /*ad30*/  UMOV UR11, URZ ;  /* 0x000000ff000b7c82 */ /* 0x000fe20008000000 */
[----:B------:R-:W-:Y:S01]  /*ad40*/  UMOV UR36, 0x0 ;  /* 0x0000000000247882 */ /* 0x000fe20000000000 */
[----:B------:R-:W-:Y:S01]  /*ad50*/  UMOV UR37, 0x4208490 ;  /* 0x0420849000257882 */ /* 0x000fe20000000000 */
[----:B------:R1:W-:Y:S01]  /*ad60*/  UTCQMMA gdesc[UR20], gdesc[UR22], tmem[UR12], tmem[UR24], idesc[UR25], UPT ;  /* 0x00ff1816140075ea */ /* 0x0003e2000b80030c */
[----:B------:R-:W-:Y:S01]  /*ad70*/  UMOV UR5, UR10 ;  /* 0x0000000a00057c82 */ /* 0x000fe20008000000 */
[----:B------:R1:W-:Y:S01]  /*ad80*/  UTCQMMA gdesc[UR16], gdesc[UR18], tmem[UR12], tmem[UR36], idesc[UR37], UPT ;  /* 0x00ff2412100075ea */ /* 0x0003e2000b80030c */
[----:B------:R1:W-:Y:S01]  /*ad90*/  UTCBAR [UR5], URZ ;  /* 0x000000ff050073e9 */ /* 0x0003e200080000ff */
[----:B------:R-:W-:-:S02]  /*ada0*/  NOP ;  /* 0x0000000000007918 */ /* 0x000fc40000000000 */
.L_x_9:
[----:B------:R-:W-:Y:S01]  /*adb0*/  UIADD3 UR31, UPT, UPT, UR31, 0x1, URZ ;  /* 0x000000011f1f7890 */ /* 0x000fe2000fffe0ff */
[----:B------:R-:W-:Y:S01]  /*adc0*/  IMAD.U32 R126, RZ, RZ, UR4 ;  /* 0x00000004ff7e7e24 */ /* 0x000fe2000f8e00ff */
[----:B------:R-:W-:Y:S02]  /*add0*/  UIADD3 UR29, UPT, UPT, UR29, -0x1, URZ ;  /* 0xffffffff1d1d7890 */ /* 0x000fe4000fffe0ff */
[----:B------:R-:W-:Y:S02]  /*ade0*/  UISETP.GT.AND UP2, UPT, UR31, 0x1, UPT ;  /* 0x000000011f00788c */ /* 0x000fe4000bf44270 */
[----:B------:R-:W-:Y:S02]  /*adf0*/  UIADD3 UR30, UPT, UPT, UR30, -0x40, URZ ;  /* 0xffffffc01e1e7890 */ /* 0x000fe4000fffe0ff */
[----:B-1----:R-:W-:Y:S02]  /*ae00*/  USEL UR5, URZ, 0x1, !UP2 ;  /* 0x00000001ff057887 */ /* 0x002fe4000d000000 */
[----:B------:R-:W-:-:S02]  /*ae10*/  USEL UR31, UR31, URZ, !UP2 ;  /* 0x000000ff1f1f7287 */ /* 0x000fc4000d000000 */
[----:B------:R-:W-:Y:S02]  /*ae20*/  UISETP.NE.U32.AND UP2, UPT, UR29, URZ, UPT ;  /* 0x000000ff1d00728c */ /* 0x000fe4000bf45070 */
[----:B------:R-:W-:-:S07]  /*ae30*/  ULOP3.LUT UR5, UR4, UR5, URZ, 0x3c, !UPT ;  /* 0x0000000504057292 */ /* 0x000fce000f8e3cff */
[----:B------:R-:W-:Y:S05]  /*ae40*/  BRA.U UP2, `(.L_x_10) ;  /* 0xffffffcd02787547 */ /* 0x000fea000b83ffff */
.L_x_7:
[----:B------:R-:W-:Y:S01]  /*ae50*/  UISETP.GE.AND UP1, UPT, UR32, 0x40, UPT ;  /* 0x000000402000788c */ /* 0x000fe2000bf26270 */
[----:B------:R-:W1:Y:S08]  /*ae60*/  LDCU.128 UR16, c[0x0][0x390] ;  /* 0x00007200ff1077ac */ /* 0x000e700008000c00 */
[----:B------:R-:W-:Y:S05]  /*ae70*/  BRA.U !UP1, `(.L_x_11) ;  /* 0x0000000109107547 */ /* 0x000fea000b800000 */
[----:B------:R-:W-:-:S06]  /*ae80*/  USHF.L.U32 UR4, UR4, 0x1f, URZ ;  /* 0x0000001f04047899 */ /* 0x000fcc00080006ff */
[----:B------:R-:W-:-:S04]  /*ae90*/  IMAD.U32 R0, RZ, RZ, UR4 ;  /* 0x00000004ff007e24 */ /* 0x000fc8000f8e00ff */
[----:B------:R-:W2:Y:S02]  /*aea0*/  SYNCS.PHASECHK.TRANS64.TRYWAIT P0, [UR10], R0 ;  /* 0x00000000ff0075a7 */ /* 0x000ea4000800110a */
[----:B--2---:R-:W-:Y:S05]  /*aeb0*/  @!P0 BRA `(.L_x_12) ;  /* 0x0000002c00048947 */ /* 0x004fea0003800000 */
.L_x_11:
[----:B------:R-:W2:Y:S01]  /*aec0*/  LDL.LU R69, [R1+0xec] ;  /* 0x0000ec0001457983 */ /* 0x000ea20000300800 */
[----:B------:R-:W3:Y:S03]  /*aed0*/  LDCU UR4, c[0x0][0x3b4] ;  /* 0x00007680ff0477ac */ /* 0x000ee60008000800 */
[----:B------:R-:W4:Y:S04]  /*aee0*/  LDL.LU R68, [R1+0xe8] ;  /* 0x0000e80001447983 */ /* 0x000f280000300800 */
[----:B------:R-:W5:Y:S01]  /*aef0*/  LDL.LU R73, [R1+0x90] ;  /* 0x0000900001497983 */ /* 0x000f620000300800 */
[----:B------:R-:W-:Y:S06]  /*af00*/  BAR.SYNC.DEFER_BLOCKING 0x0 ;  /* 0x0000000000007b1d */ /* 0x000fec0000010000 */
[----:B------:R-:W0:Y:S01]  /*af10*/  S2R R71, SR_TID.X ;  /* 0x0000000000477919 */ /* 0x000e220000002100 */
[----:B------:R-:W1:Y:S02]  /*af20*/  @!P3 SYNCS.CCTL.IV [UR13+0x6000] ;  /* 0x00600000ff00b9b1 */ /* 0x000e64000800000d */
[----:B-1----:R-:W-:Y:S06]  /*af30*/  BAR.SYNC.DEFER_BLOCKING 0x0 ;  /* 0x0000000000007b1d */ /* 0x002fec0000010000 */
[----:B------:R-:W-:Y:S01]  /*af40*/  LDTM.16dp32bit_t0_t15.x64 R4, tmem[UR14] ;  /* 0x0000000e000479ee */ /* 0x000fe20008b00000 */
[----:B------:R-:W1:Y:S01]  /*af50*/  LDTM.16dp32bit_t16_t31.x64 R4, tmem[UR14+0x40] ;  /* 0x0000400e000479ee */ /* 0x000e620008b20000 */
[----:B0-----:R-:W-:-:S02]  /*af60*/  IMAD.SHL.U32 R2, R71, 0x80, RZ ;  /* 0x0000008047027824 */ /* 0x001fc400078e00ff */
[----:B------:R-:W-:-:S03]  /*af70*/  IMAD.SHL.U32 R0, R71, 0x10, RZ ;  /* 0x0000001047007824 */ /* 0x000fc600078e00ff */
[----:B------:R-:W-:Y:S01]  /*af80*/  LOP3.LUT R3, R2, 0x800, RZ, 0xc0, !PT ;  /* 0x0000080002037812 */ /* 0x000fe200078ec0ff */
[----:B------:R-:W-:Y:S01]  /*af90*/  IMAD.SHL.U32 R2, R71, 0x8, RZ ;  /* 0x0000000847027824 */ /* 0x000fe200078e00ff */
[----:B------:R-:W-:Y:S01]  /*afa0*/  LOP3.LUT R0, R0, 0xf0, RZ, 0xc0, !PT ;  /* 0x000000f000007812 */ /* 0x000fe200078ec0ff */
[----:B------:R-:W2:Y:S01]  /*afb0*/  LDL.LU R71, [R1+0x8c] ;  /* 0x00008c0001477983 */ /* 0x000ea20000300800 */
[----:B------:R-:W0:Y:S01]  /*afc0*/  @!P3 SYNCS.CCTL.IV [UR13+0x6008] ;  /* 0x00600800ff00b9b1 */ /* 0x000e22000800000d */
[----:B------:R-:W-:Y:S01]  /*afd0*/  NOP ;  /* 0x0000000000007918 */ /* 0x000fe20000000000 */
[----:B------:R-:W-:Y:S02]  /*afe0*/  IADD3 R3, PT, PT, R0, UR13, R3 ;  /* 0x0000000d00037c10 */ /* 0x000fe4000fffe003 */
[----:B------:R-:W-:Y:S02]  /*aff0*/  LOP3.LUT R2, R2, 0x300, RZ, 0xc0, !PT ;  /* 0x0000030002027812 */ /* 0x000fe400078ec0ff */
[----:B-1----:R-:W-:-:S02]  /*b000*/  F2FP.SATFINITE.E5M2.F32.PACK_AB_MERGE_C R12, R13, R12, RZ ;  /* 0x0000000c0d0c723e */ /* 0x002fc400048060ff */
[----:B------:R-:W-:Y:S02]  /*b010*/  F2FP.SATFINITE.E5M2.F32.PACK_AB_MERGE_C R14, R15, R14, RZ ;  /* 0x0000000e0f0e723e */ /* 0x000fe400048060ff */
[----:B------:R-:W-:Y:S02]  /*b020*/  F2FP.SATFINITE.E5M2.F32.PACK_AB_MERGE_C R16, R17, R16, RZ ;  /* 0x000000101110723e */ /* 0x000fe400048060ff */
[----:B------:R-:W-:Y:S02]  /*b030*/  F2FP.SATFINITE.E5M2.F32.PACK_AB_MERGE_C R20, R21, R20, RZ ;  /* 0x000000141514723e */ /* 0x000fe400048060ff */
[----:B------:R-:W-:Y:S02]  /*b040*/  F2FP.SATFINITE.E5M2.F32.PACK_AB_MERGE_C R22, R23, R22, RZ ;  /* 0x000000161716723e */ /* 0x000fe400048060ff */
[----:B------:R-:W-:Y:S02]  /*b050*/  F2FP.SATFINITE.E5M2.F32.PACK_AB_MERGE_C R24, R25, R24, RZ ;  /* 0x000000181918723e */ /* 0x000fe400048060ff */
[----:B------:R-:W-:-:S02]  /*b060*/  F2FP.SATFINITE.E5M2.F32.PACK_AB_MERGE_C R4, R5, R4, RZ ;  /* 0x000000040504723e */ /* 0x000fc400048060ff */
[----:B------:R-:W-:Y:S02]  /*b070*/  F2FP.SATFINITE.E5M2.F32.PACK_AB_MERGE_C R6, R7, R6, RZ ;  /* 0x000000060706723e */ /* 0x000fe400048060ff */
[----:B------:R-:W-:Y:S02]  /*b080*/  F2FP.SATFINITE.E5M2.F32.PACK_AB_MERGE_C R8, R9, R8, RZ ;  /* 0x000000080908723e */ /* 0x000fe400048060ff */
[----:B------:R-:W-:Y:S02]  /*b090*/  F2FP.SATFINITE.E5M2.F32.PACK_AB_MERGE_C R30, R31, R30, RZ ;  /* 0x0000001e1f1e723e */ /* 0x000fe400048060ff */
[----:B------:R-:W-:Y:S02]  /*b0a0*/  LOP3.LUT R12, R12, 0xffff, RZ, 0xc0, !PT ;  /* 0x0000ffff0c0c7812 */ /* 0x000fe400078ec0ff */
[----:B------:R-:W-:Y:S02]  /*b0b0*/  LOP3.LUT R21, R14, 0xffff, RZ, 0xc0, !PT ;  /* 0x0000ffff0e157812 */ /* 0x000fe400078ec0ff */
[----:B------:R-:W-:-:S02]  /*b0c0*/  LOP3.LUT R16, R16, 0xffff, RZ, 0xc0, !PT ;  /* 0x0000ffff10107812 */ /* 0x000fc400078ec0ff */
[----:B------:R-:W-:Y:S02]  /*b0d0*/  LOP3.LUT R20, R20, 0xffff, RZ, 0xc0, !PT ;  /* 0x0000ffff14147812 */ /* 0x000fe400078ec0ff */
[----:B------:R-:W-:Y:S02]  /*b0e0*/  LOP3.LUT R24, R24, 0xffff, RZ, 0xc0, !PT ;  /* 0x0000ffff18187812 */ /* 0x000fe400078ec0ff */
[----:B------:R-:W-:Y:S02]  /*b0f0*/  LOP3.LUT R31, R22, 0xffff, RZ, 0xc0, !PT ;  /* 0x0000ffff161f7812 */ /* 0x000fe400078ec0ff */
[----:B------:R-:W-:Y:S02]  /*b100*/  F2FP.SATFINITE.E5M2.F32.PACK_AB_MERGE_C R36, R37, R36, RZ ;  /* 0x000000242524723e */ /* 0x000fe400048060ff */
[----:B------:R-:W-:Y:S02]  /*b110*/  F2FP.SATFINITE.E5M2.F32.PACK_AB_MERGE_C R38, R39, R38, RZ ;  /* 0x000000262726723e */ /* 0x000fe400048060ff */
[----:B------:R-:W-:-:S02]  /*b120*/  F2FP.SATFINITE.E5M2.F32.PACK_AB_MERGE_C R40, R41, R40, RZ ;  /* 0x000000282928723e */ /* 0x000fc400048060ff */
[----:B------:R-:W-:Y:S02]  /*b130*/  F2FP.SATFINITE.E5M2.F32.PACK_AB_MERGE_C R44, R45, R44, RZ ;  /* 0x0000002c2d2c723e */ /* 0x000fe400048060ff */
[----:B------:R-:W-:Y:S02]  /*b140*/  F2FP.SATFINITE.E5M2.F32.PACK_AB_MERGE_C R46, R47, R46, RZ ;  /* 0x0000002e2f2e723e */ /* 0x000fe400048060ff */
[----:B------:R-:W-:Y:S02]  /*b150*/  F2FP.SATFINITE.E5M2.F32.PACK_AB_MERGE_C R48, R49, R48, RZ ;  /* 0x000000303130723e */ /* 0x000fe400048060ff */
[----:B------:R-:W-:Y:S02]  /*b160*/  F2FP.SATFINITE.E5M2.F32.PACK_AB_MERGE_C R18, R19, R18, RZ ;  /* 0x000000121312723e */ /* 0x000fe400048060ff */
[----:B------:R-:W-:Y:S02]  /*b170*/  F2FP.SATFINITE.E5M2.F32.PACK_AB_MERGE_C R10, R11, R10, RZ ;  /* 0x0000000a0b0a723e */ /* 0x000fe400048060ff */
[----:B------:R-:W-:-:S02]  /*b180*/  LOP3.LUT R19, R4, 0xffff, RZ, 0xc0, !PT ;  /* 0x0000ffff04137812 */ /* 0x000fc400078ec0ff */
[----:B------:R-:W-:Y:S02]  /*b190*/  LOP3.LUT R74, R6, 0xffff, RZ, 0xc0, !PT ;  /* 0x0000ffff064a7812 */ /* 0x000fe400078ec0ff */
[----:B------:R-:W-:Y:S02]  /*b1a0*/  LOP3.LUT R8, R8, 0xffff, RZ, 0xc0, !PT ;  /* 0x0000ffff08087812 */ /* 0x000fe400078ec0ff */
[----:B------:R-:W-:Y:S02]  /*b1b0*/  F2FP.SATFINITE.E5M2.F32.PACK_AB_MERGE_C R28, R29, R28, RZ ;  /* 0x0000001c1d1c723e */ /* 0x000fe400048060ff */
[----:B------:R-:W-:Y:S02]  /*b1c0*/  F2FP.SATFINITE.E5M2.F32.PACK_AB_MERGE_C R32, R33, R32, RZ ;  /* 0x000000202120723e */ /* 0x000fe400048060ff */
[----:B------:R-:W-:Y:S02]  /*b1d0*/  F2FP.SATFINITE.E5M2.F32.PACK_AB_MERGE_C R34, R35, R34, RZ ;  /* 0x000000222322723e */ /* 0x000fe400048060ff */
[----:B------:R-:W-:-:S02]  /*b1e0*/  F2FP.SATFINITE.E5M2.F32.PACK_AB_MERGE_C R52, R53, R52, RZ ;  /* 0x000000343534723e */ /* 0x000fc400048060ff */
[----:B------:R-:W-:Y:S02]  /*b1f0*/  F2FP.SATFINITE.E5M2.F32.PACK_AB_MERGE_C R54, R55, R54, RZ ;  /* 0x000000363736723e */ /* 0x000fe400048060ff */
[----:B------:R-:W-:Y:S02]  /*b200*/  F2FP.SATFINITE.E5M2.F32.PACK_AB_MERGE_C R56, R57, R56, RZ ;  /* 0x000000383938723e */ /* 0x000fe400048060ff */
[----:B------:R-:W-:Y:S02]  /*b210*/  PRMT R4, R24, 0x3340, R1 ;  /* 0x0000334018047816 */ /* 0x000fe40000000001 */
[----:B------:R-:W-:Y:S02]  /*b220*/  PRMT R5, R12, 0x3340, R21 ;  /* 0x000033400c057816 */ /* 0x000fe40000000015 */
[----:B------:R-:W-:Y:S02]  /*b230*/  PRMT R11, R20, 0x3340, R31 ;  /* 0x00003340140b7816 */ /* 0x000fe4000000001f */
[----:B------:R-:W-:-:S02]  /*b240*/  LOP3.LUT R36, R36, 0xffff, RZ, 0xc0, !PT ;  /* 0x0000ffff24247812 */ /* 0x000fc400078ec0ff */
[----:B------:R-:W-:Y:S02]  /*b250*/  LOP3.LUT R35, R38, 0xffff, RZ, 0xc0, !PT ;  /* 0x0000ffff26237812 */ /* 0x000fe400078ec0ff */
[----:B------:R-:W-:Y:S02]  /*b260*/  LOP3.LUT R40, R40, 0xffff, RZ, 0xc0, !PT ;  /* 0x0000ffff28287812 */ /* 0x000fe400078ec0ff */
[----:B------:R-:W-:Y:S02]  /*b270*/  LOP3.LUT R44, R44, 0xffff, RZ, 0xc0, !PT ;  /* 0x0000ffff2c2c7812 */ /* 0x000fe400078ec0ff */
[----:B------:R-:W-:Y:S02]  /*b280*/  LOP3.LUT R37, R46, 0xffff, RZ, 0xc0, !PT ;  /* 0x0000ffff2e257812 */ /* 0x000fe400078ec0ff */
[----:B------:R-:W-:Y:S02]  /*b290*/  LOP3.LUT R48, R48, 0xffff, RZ, 0xc0, !PT ;  /* 0x0000ffff30307812 */ /* 0x000fe400078ec0ff */
[----:B------:R-:W-:-:S02]  /*b2a0*/  PRMT R0, R8, 0x3340, R1 ;  /* 0x0000334008007816 */ /* 0x000fc40000000001 */
[----:B------:R-:W-:Y:S02]  /*b2b0*/  PRMT R11, R11, 0x5410, R4 ;  /* 0x000054100b0b7816 */ /* 0x000fe40000000004 */
[----:B------:R-:W-:Y:S02]  /*b2c0*/  LOP3.LUT R28, R28, 0xffff, RZ, 0xc0, !PT ;  /* 0x0000ffff1c1c7812 */ /* 0x000fe400078ec0ff */
[----:B------:R-:W-:Y:S02]  /*b2d0*/  LOP3.LUT R33, R30, 0xffff, RZ, 0xc0, !PT ;  /* 0x0000ffff1e217812 */ /* 0x000fe400078ec0ff */
[----:B------:R-:W-:Y:S02]  /*b2e0*/  LOP3.LUT R32, R32, 0xffff, RZ, 0xc0, !PT ;  /* 0x0000ffff20207812 */ /* 0x000fe400078ec0ff */
[----:B------:R-:W-:Y:S02]  /*b2f0*/  LOP3.LUT R52, R52, 0xffff, RZ, 0xc0, !PT ;  /* 0x0000ffff34347812 */ /* 0x000fe400078ec0ff */
[----:B------:R-:W-:-:S02]  /*b300*/  LOP3.LUT R39, R54, 0xffff, RZ, 0xc0, !PT ;  /* 0x0000ffff36277812 */ /* 0x000fc400078ec0ff */
[----:B------:R-:W-:Y:S02]  /*b310*/  LOP3.LUT R56, R56, 0xffff, RZ, 0xc0, !PT ;  /* 0x0000ffff38387812 */ /* 0x000fe400078ec0ff */
[----:B------:R-:W-:Y:S02]  /*b320*/  F2FP.SATFINITE.E5M2.F32.PACK_AB_MERGE_C R60, R61, R60, RZ ;  /* 0x0000003c3d3c723e */ /* 0x000fe400048060ff */
[----:B------:R-:W-:Y:S02]  /*b330*/  F2FP.SATFINITE.E5M2.F32.PACK_AB_MERGE_C R62, R63, R62, RZ ;  /* 0x0000003e3f3e723e */ /* 0x000fe400048060ff */
[----:B------:R-:W-:Y:S02]  /*b340*/  F2FP.SATFINITE.E5M2.F32.PACK_AB_MERGE_C R64, R65, R64, RZ ;  /* 0x000000404140723e */ /* 0x000fe400048060ff */
[----:B------:R-:W-:Y:S02]  /*b350*/  PRMT R4, R48, 0x3340, R1 ;  /* 0x0000334030047816 */ /* 0x000fe40000000001 */
[----:B------:R-:W-:-:S02]  /*b360*/  PRMT R15, R44, 0x3340, R37 ;  /* 0x000033402c0f7816 */ /* 0x000fc40000000025 */
[----:B------:R-:W-:Y:S02]  /*b370*/  PRMT R6, R56, 0x3340, R1 ;  /* 0x0000334038067816 */ /* 0x000fe40000000001 */
[----:B------:R-:W-:Y:S02]  /*b380*/  PRMT R17, R52, 0x3340, R39 ;  /* 0x0000334034117816 */ /* 0x000fe40000000027 */
[----:B------:R-:W-:Y:S02]  /*b390*/  PRMT R25, R15, 0x5410, R4 ;  /* 0x000054100f197816 */ /* 0x000fe40000000004 */
[----:B------:R-:W-:Y:S02]  /*b3a0*/  LOP3.LUT R60, R60, 0xffff, RZ, 0xc0, !PT ;  /* 0x0000ffff3c3c7812 */ /* 0x000fe400078ec0ff */
[----:B------:R-:W-:Y:S02]  /*b3b0*/  LOP3.LUT R41, R62, 0xffff, RZ, 0xc0, !PT ;  /* 0x0000ffff3e297812 */ /* 0x000fe400078ec0ff */
[----:B------:R-:W-:-:S02]  /*b3c0*/  LOP3.LUT R64, R64, 0xffff, RZ, 0xc0, !PT ;  /* 0x0000ffff40407812 */ /* 0x000fc400078ec0ff */
[----:B------:R-:W-:Y:S02]  /*b3d0*/  SHF.R.U32.HI R4, RZ, 0x8, R12 ;  /* 0x00000008ff047819 */ /* 0x000fe4000001160c */
[----:B------:R-:W-:Y:S02]  /*b3e0*/  F2FP.SATFINITE.E5M2.F32.PACK_AB_MERGE_C R26, R27, R26, RZ ;  /* 0x0000001a1b1a723e */ /* 0x000fe400048060ff */
[----:B------:R-:W-:Y:S02]  /*b3f0*/  PRMT R27, R17, 0x5410, R6 ;  /* 0x00005410111b7816 */ /* 0x000fe40000000006 */
[----:B------:R-:W-:Y:S02]  /*b400*/  PRMT R6, R64, 0x3340, R1 ;  /* 0x0000334040067816 */ /* 0x000fe40000000001 */
[----:B------:R-:W-:Y:S02]  /*b410*/  PRMT R17, R60, 0x3340, R41 ;  /* 0x000033403c117816 */ /* 0x000fe40000000029 */
[----:B------:R-:W-:-:S02]  /*b420*/  LOP3.LUT R4, R4, 0xffff, RZ, 0xc0, !PT ;  /* 0x0000ffff04047812 */ /* 0x000fc400078ec0ff */
[----:B------:R-:W-:Y:S02]  /*b430*/  PRMT R29, R17, 0x5410, R6 ;  /* 0x00005410111d7816 */ /* 0x000fe40000000006 */
[----:B------:R-:W-:-:S04]  /*b440*/  SHF.R.U32.HI R6, RZ, 0x8, R33 ;  /* 0x00000008ff067819 */ /* 0x000fc80000011621 */
[----:B------:R-:W-:Y:S02]  /*b450*/  LOP3.LUT R6, R6, 0xffff, RZ, 0xc0, !PT ;  /* 0x0000ffff06067812 */ /* 0x000fe400078ec0ff */
[----:B------:R-:W-:Y:S02]  /*b460*/  LOP3.LUT R10, R10, 0xffff, RZ, 0xc0, !PT ;  /* 0x0000ffff0a0a7812 */ /* 0x000fe400078ec0ff */
[----:B------:R-:W-:Y:S02]  /*b470*/  LOP3.LUT R26, R26, 0xffff, RZ, 0xc0, !PT ;  /* 0x0000ffff1a1a7812 */ /* 0x000fe400078ec0ff */
[----:B-----5:R-:W-:-:S04]  /*b480*/  ISETP.GE.AND P0, PT, R73, UR18, PT ;  /* 0x0000001249007c0c */ /* 0x020fc8000bf06270 */
[----:B----4-:R-:W-:Y:S01]  /*b490*/  ISETP.LT.AND P2, PT, R68, UR19, !P0 ;  /* 0x0000001344007c0c */ /* 0x010fe2000c741270 */
[----:B------:R-:W-:Y:S01]  /*b4a0*/  IMAD.IADD R68, R2, 0x1, R3 ;  /* 0x0000000102447824 */ /* 0x000fe200078e0203 */
[--C-:B------:R-:W-:Y:S02]  /*b4b0*/  PRMT R2, R16, 0x3340, R1.reuse ;  /* 0x0000334010027816 */ /* 0x100fe40000000001 */
[----:B------:R-:W-:Y:S02]  /*b4c0*/  PRMT R3, R19, 0x3340, R74 ;  /* 0x0000334013037816 */ /* 0x000fe4000000004a */
[----:B------:R-:W-:Y:S02]  /*b4d0*/  PRMT R9, R5, 0x5410, R2 ;  /* 0x0000541005097816 */ /* 0x000fe40000000002 */
[----:B------:R-:W-:Y:S02]  /*b4e0*/  PRMT R2, R40, 0x3340, R1 ;  /* 0x0000334028027816 */ /* 0x000fe40000000001 */
[----:B------:R-:W-:-:S02]  /*b4f0*/  PRMT R5, R36, 0x3340, R35 ;  /* 0x0000334024057816 */ /* 0x000fc40000000023 */
[----:B------:R-:W-:Y:S02]  /*b500*/  PRMT R7, R3, 0x5410, R0 ;  /* 0x0000541003077816 */ /* 0x000fe40000000000 */
[----:B------:R-:W-:Y:S02]  /*b510*/  PRMT R0, R32, 0x3340, R1 ;  /* 0x0000334020007816 */ /* 0x000fe40000000001 */
[----:B------:R-:W-:Y:S02]  /*b520*/  PRMT R3, R28, 0x3340, R33 ;  /* 0x000033401c037816 */ /* 0x000fe40000000021 */
[----:B------:R-:W-:Y:S02]  /*b530*/  PRMT R23, R5, 0x5410, R2 ;  /* 0x0000541005177816 */ /* 0x000fe40000000002 */
[----:B------:R-:W-:Y:S02]  /*b540*/  SHF.R.U32.HI R5, RZ, 0x8, R21 ;  /* 0x00000008ff057819 */ /* 0x000fe40000011615 */
[----:B------:R-:W-:-:S02]  /*b550*/  PRMT R13, R3, 0x5410, R0 ;  /* 0x00005410030d7816 */ /* 0x000fc40000000000 */
[----:B------:R-:W-:Y:S02]  /*b560*/  SHF.R.U32.HI R0, RZ, 0x8, R19 ;  /* 0x00000008ff007819 */ /* 0x000fe40000011613 */
[----:B------:R-:W-:Y:S02]  /*b570*/  SHF.R.U32.HI R2, RZ, 0x8, R74 ;  /* 0x00000008ff027819 */ /* 0x000fe4000001164a */
[----:B------:R-:W-:Y:S02]  /*b580*/  SHF.R.U32.HI R3, RZ, 0x8, R8 ;  /* 0x00000008ff037819 */ /* 0x000fe40000011608 */
[----:B------:R-:W-:Y:S02]  /*b590*/  LOP3.LUT R5, R5, 0xffff, RZ, 0xc0, !PT ;  /* 0x0000ffff05057812 */ /* 0x000fe400078ec0ff */
[----:B------:R-:W-:Y:S02]  /*b5a0*/  LOP3.LUT R15, R0, 0xffff, RZ, 0xc0, !PT ;  /* 0x0000ffff000f7812 */ /* 0x000fe400078ec0ff */
[----:B------:R-:W-:-:S02]  /*b5b0*/  LOP3.LUT R2, R2, 0xffff, RZ, 0xc0, !PT ;  /* 0x0000ffff02027812 */ /* 0x000fc400078ec0ff */
[----:B------:R-:W-:Y:S02]  /*b5c0*/  LOP3.LUT R3, R3, 0xffff, RZ, 0xc0, !PT ;  /* 0x0000ffff03037812 */ /* 0x000fe400078ec0ff */
[----:B------:R-:W-:Y:S02]  /*b5d0*/  PRMT R17, R4, 0x3340, R5 ;  /* 0x0000334004117816 */ /* 0x000fe40000000005 */
[----:B------:R-:W-:Y:S02]  /*b5e0*/  SHF.R.U32.HI R4, RZ, 0x8, R24 ;  /* 0x00000008ff047819 */ /* 0x000fe40000011618 */
[----:B------:R-:W-:Y:S02]  /*b5f0*/  SHF.R.U32.HI R5, RZ, 0x8, R28 ;  /* 0x00000008ff057819 */ /* 0x000fe4000001161c */
[----:B------:R-:W-:Y:S02]  /*b600*/  PRMT R15, R15, 0x3340, R2 ;  /* 0x000033400f0f7816 */ /* 0x000fe40000000002 */
[----:B------:R-:W-:-:S02]  /*b610*/  PRMT R70, R3, 0x3340, R70 ;  /* 0x0000334003467816 */ /* 0x000fc40000000046 */
[----:B------:R-:W-:Y:S02]  /*b620*/  SHF.R.U32.HI R2, RZ, 0x8, R20 ;  /* 0x00000008ff027819 */ /* 0x000fe40000011614 */
[----:B------:R-:W-:Y:S02]  /*b630*/  SHF.R.U32.HI R3, RZ, 0x8, R31 ;  /* 0x00000008ff037819 */ /* 0x000fe4000001161f */
[----:B------:R-:W-:Y:S02]  /*b640*/  LOP3.LUT R4, R4, 0xffff, RZ, 0xc0, !PT ;  /* 0x0000ffff04047812 */ /* 0x000fe400078ec0ff */
[----:B------:R-:W-:Y:S02]  /*b650*/  SHF.R.U32.HI R0, RZ, 0x8, R16 ;  /* 0x00000008ff007819 */ /* 0x000fe40000011610 */
[----:B------:R-:W-:Y:S02]  /*b660*/  LOP3.LUT R5, R5, 0xffff, RZ, 0xc0, !PT ;  /* 0x0000ffff05057812 */ /* 0x000fe400078ec0ff */
[----:B------:R-:W-:-:S02]  /*b670*/  LOP3.LUT R2, R2, 0xffff, RZ, 0xc0, !PT ;  /* 0x0000ffff02027812 */ /* 0x000fc400078ec0ff */
[----:B------:R-:W-:Y:S02]  /*b680*/  LOP3.LUT R3, R3, 0xffff, RZ, 0xc0, !PT ;  /* 0x0000ffff03037812 */ /* 0x000fe400078ec0ff */
[----:B------:R-:W-:Y:S02]  /*b690*/  PRMT R12, R4, 0x3340, R1 ;  /* 0x00003340040c7816 */ /* 0x000fe40000000001 */
[----:B------:R-:W-:Y:S02]  /*b6a0*/  LOP3.LUT R0, R0, 0xffff, RZ, 0xc0, !PT ;  /* 0x0000ffff00007812 */ /* 0x000fe400078ec0ff */
[----:B------:R-:W-:Y:S02]  /*b6b0*/  PRMT R21, R5, 0x3340, R6 ;  /* 0x0000334005157816 */ /* 0x000fe40000000006 */
[----:B------:R-:W-:Y:S02]  /*b6c0*/  SHF.R.U32.HI R4, RZ, 0x8, R40 ;  /* 0x00000008ff047819 */ /* 0x000fe40000011628 */
[----:B------:R-:W-:-:S02]  /*b6d0*/  SHF.R.U32.HI R5, RZ, 0x8, R44 ;  /* 0x00000008ff057819 */ /* 0x000fc4000001162c */
[----:B------:R-:W-:Y:S02]  /*b6e0*/  SHF.R.U32.HI R6, RZ, 0x8, R37 ;  /* 0x00000008ff067819 */ /* 0x000fe40000011625 */
[----:B------:R-:W-:Y:S02]  /*b6f0*/  PRMT R19, R2, 0x3340, R3 ;  /* 0x0000334002137816 */ /* 0x000fe40000000003 */
[----:B------:R-:W-:Y:S02]  /*b700*/  PRMT R8, R0, 0x3340, R1 ;  /* 0x0000334000087816 */ /* 0x000fe40000000001 */
[----:B------:R-:W-:Y:S02]  /*b710*/  LOP3.LUT R4, R4, 0xffff, RZ, 0xc0, !PT ;  /* 0x0000ffff04047812 */ /* 0x000fe400078ec0ff */
[----:B------:R-:W-:Y:S02]  /*b720*/  LOP3.LUT R5, R5, 0xffff, RZ, 0xc0, !PT ;  /* 0x0000ffff05057812 */ /* 0x000fe400078ec0ff */
[----:B------:R-:W-:-:S02]  /*b730*/  LOP3.LUT R6, R6, 0xffff, RZ, 0xc0, !PT ;  /* 0x0000ffff06067812 */ /* 0x000fc400078ec0ff */
[----:B------:R-:W-:Y:S02]  /*b740*/  PRMT R15, R15, 0x5410, R70 ;  /* 0x000054100f0f7816 */ /* 0x000fe40000000046 */
[----:B------:R-:W-:Y:S02]  /*b750*/  PRMT R19, R19, 0x5410, R12 ;  /* 0x0000541013137816 */ /* 0x000fe4000000000c */
[----:B------:R-:W-:Y:S02]  /*b760*/  PRMT R16, R4, 0x3340, R1 ;  /* 0x0000334004107816 */ /* 0x000fe40000000001 */
[----:B------:R-:W-:Y:S02]  /*b770*/  PRMT R17, R17, 0x5410, R8 ;  /* 0x0000541011117816 */ /* 0x000fe40000000008 */
[----:B--2---:R-:W-:Y:S02]  /*b780*/  ISETP.LT.AND P5, PT, R69, UR19, !P0 ;  /* 0x0000001345007c0c */ /* 0x004fe4000c7a1270 */
[----:B------:R-:W-:Y:S01]  /*b790*/  PRMT R20, R5, 0x3340, R6 ;  /* 0x0000334005147816 */ /* 0x000fe20000000006 */
[----:B------:R-:W2:Y:S01]  /*b7a0*/  LDL.LU R69, [R1+0x88] ;  /* 0x0000880001457983 */ /* 0x000ea20000300800 */
[----:B------:R-:W-:-:S02]  /*b7b0*/  PRMT R4, R7, 0x4210, R10 ;  /* 0x0000421007047816 */ /* 0x000fc4000000000a */
[----:B------:R-:W-:Y:S02]  /*b7c0*/  PRMT R8, R15, 0x5210, R10 ;  /* 0x000052100f087816 */ /* 0x000fe4000000000a */
[--C-:B------:R-:W-:Y:S02]  /*b7d0*/  PRMT R6, R11, 0x4210, R26.reuse ;  /* 0x000042100b067816 */ /* 0x100fe4000000001a */
[----:B------:R-:W-:Y:S02]  /*b7e0*/  PRMT R10, R19, 0x5210, R26 ;  /* 0x00005210130a7816 */ /* 0x000fe4000000001a */
[----:B------:R-:W4:Y:S01]  /*b7f0*/  LDL.LU R26, [R1+0x84] ;  /* 0x00008400011a7983 */ /* 0x000f220000300800 */
[----:B------:R-:W-:Y:S02]  /*b800*/  SHF.R.U32.HI R0, RZ, 0x8, R32 ;  /* 0x00000008ff007819 */ /* 0x000fe40000011620 */
[----:B------:R-:W-:Y:S01]  /*b810*/  LOP3.LUT R18, R18, 0xffff, RZ, 0xc0, !PT ;  /* 0x0000ffff12127812 */ /* 0x000fe200078ec0ff */
[----:B------:R-:W5:Y:S01]  /*b820*/  LDL.LU R32, [R1+0x80] ;  /* 0x0000800001207983 */ /* 0x000f620000300800 */
[----:B------:R-:W-:-:S04]  /*b830*/  LOP3.LUT R0, R0, 0xffff, RZ, 0xc0, !PT ;  /* 0x0000ffff00007812 */ /* 0x000fc800078ec0ff */
[----:B------:R-:W-:Y:S02]  /*b840*/  PRMT R0, R0, 0x3340, R1 ;  /* 0x0000334000007816 */ /* 0x000fe40000000001 */
[----:B------:R-:W-:Y:S02]  /*b850*/  LOP3.LUT R34, R34, 0xffff, RZ, 0xc0, !PT ;  /* 0x0000ffff22227812 */ /* 0x000fe400078ec0ff */
[----:B------:R-:W-:Y:S02]  /*b860*/  PRMT R21, R21, 0x5410, R0 ;  /* 0x0000541015157816 */ /* 0x000fe40000000000 */
[--C-:B------:R-:W-:Y:S02]  /*b870*/  PRMT R5, R9, 0x4210, R18.reuse ;  /* 0x0000421009057816 */ /* 0x100fe40000000012 */
[----:B------:R-:W-:Y:S02]  /*b880*/  PRMT R9, R17, 0x5210, R18 ;  /* 0x0000521011097816 */ /* 0x000fe40000000012 */
[----:B------:R-:W-:-:S02]  /*b890*/  PRMT R7, R13, 0x4210, R34 ;  /* 0x000042100d077816 */ /* 0x000fc40000000022 */
[----:B------:R-:W-:-:S03]  /*b8a0*/  PRMT R11, R21, 0x5210, R34 ;  /* 0x00005210150b7816 */ /* 0x000fc60000000022 */
[----:B0-----:R-:W-:Y:S04]  /*b8b0*/  STS.128 [R68], R4 ;  /* 0x0000000444007388 */ /* 0x001fe80000000c00 */
[----:B------:R0:W-:Y:S01]  /*b8c0*/  STS.128 [R68+0x400], R8 ;  /* 0x0004000844007388 */ /* 0x0001e20000000c00 */
[----:B------:R-:W-:Y:S02]  /*b8d0*/  SHF.R.U32.HI R0, RZ, 0x8, R48 ;  /* 0x00000008ff007819 */ /* 0x000fe40000011630 */
[----:B------:R-:W-:Y:S02]  /*b8e0*/  SHF.R.U32.HI R2, RZ, 0x8, R36 ;  /* 0x00000008ff027819 */ /* 0x000fe40000011624 */
[----:B------:R-:W-:Y:S02]  /*b8f0*/  SHF.R.U32.HI R3, RZ, 0x8, R35 ;  /* 0x00000008ff037819 */ /* 0x000fe40000011623 */
[----:B------:R-:W-:-:S02]  /*b900*/  LOP3.LUT R0, R0, 0xffff, RZ, 0xc0, !PT ;  /* 0x0000ffff00007812 */ /* 0x000fc400078ec0ff */
[----:B------:R-:W-:Y:S02]  /*b910*/  SHF.R.U32.HI R13, RZ, 0x8, R60 ;  /* 0x00000008ff0d7819 */ /* 0x000fe4000001163c */
[----:B------:R-:W-:Y:S02]  /*b920*/  SHF.R.U32.HI R14, RZ, 0x8, R41 ;  /* 0x00000008ff0e7819 */ /* 0x000fe40000011629 */
[----:B------:R-:W-:Y:S02]  /*b930*/  LOP3.LUT R2, R2, 0xffff, RZ, 0xc0, !PT ;  /* 0x0000ffff02027812 */ /* 0x000fe400078ec0ff */
[----:B------:R-:W-:Y:S02]  /*b940*/  LOP3.LUT R3, R3, 0xffff, RZ, 0xc0, !PT ;  /* 0x0000ffff03037812 */ /* 0x000fe400078ec0ff */
[----:B------:R-:W-:Y:S02]  /*b950*/  PRMT R17, R0, 0x3340, R1 ;  /* 0x0000334000117816 */ /* 0x000fe40000000001 */
[----:B------:R-:W-:Y:S01]  /*b960*/  LOP3.LUT R14, R14, 0xffff, RZ, 0xc0, !PT ;  /* 0x0000ffff0e0e7812 */ /* 0x000fe200078ec0ff */
[----:B------:R-:W1:Y:S01]  /*b970*/  LDC R0, c[0x0][0x3b8] ;  /* 0x0000ee00ff007b82 */ /* 0x000e620000000800 */
[----:B------:R-:W-:-:S02]  /*b980*/  LOP3.LUT R13, R13, 0xffff, RZ, 0xc0, !PT ;  /* 0x0000ffff0d0d7812 */ /* 0x000fc400078ec0ff */
[----:B------:R-:W-:Y:S02]  /*b990*/  PRMT R31, R2, 0x3340, R3 ;  /* 0x00003340021f7816 */ /* 0x000fe40000000003 */
[----:B------:R-:W-:-:S03]  /*b9a0*/  LEA R238, R238, UR13, 0x4 ;  /* 0x0000000deeee7c11 */ /* 0x000fc6000f8e20ff */
[----:B------:R-:W-:Y:S01]  /*b9b0*/  BAR.SYNC.DEFER_BLOCKING 0x0 ;  /* 0x0000000000007b1d */ /* 0x000fe20000010000 */
[----:B------:R-:W-:Y:S02]  /*b9c0*/  PRMT R14, R13, 0x3340, R14 ;  /* 0x000033400d0e7816 */ /* 0x000fe4000000000e */
[----:B------:R-:W-:Y:S02]  /*b9d0*/  PRMT R31, R31, 0x5410, R16 ;  /* 0x000054101f1f7816 */ /* 0x000fe40000000010 */
[----:B------:R-:W-:Y:S02]  /*b9e0*/  PRMT R13, R20, 0x5410, R17 ;  /* 0x00005410140d7816 */ /* 0x000fe40000000011 */
[----:B------:R-:W-:Y:S02]  /*b9f0*/  SHF.R.U32.HI R2, RZ, 0x8, R52 ;  /* 0x00000008ff027819 */ /* 0x000fe40000011634 */
[----:B------:R-:W-:Y:S02]  /*ba00*/  SHF.R.U32.HI R3, RZ, 0x8, R39 ;  /* 0x00000008ff037819 */ /* 0x000fe40000011627 */
[----:B------:R-:W-:-:S02]  /*ba10*/  SHF.R.U32.HI R12, RZ, 0x8, R56 ;  /* 0x00000008ff0c7819 */ /* 0x000fc40000011638 */
[----:B------:R-:W-:Y:S02]  /*ba20*/  SHF.R.U32.HI R15, RZ, 0x8, R64 ;  /* 0x00000008ff0f7819 */ /* 0x000fe40000011640 */
[----:B------:R-:W-:Y:S02]  /*ba30*/  LOP3.LUT R12, R12, 0xffff, RZ, 0xc0, !PT ;  /* 0x0000ffff0c0c7812 */ /* 0x000fe400078ec0ff */
[----:B------:R-:W-:Y:S01]  /*ba40*/  LOP3.LUT R3, R3, 0xffff, RZ, 0xc0, !PT ;  /* 0x0000ffff03037812 */ /* 0x000fe200078ec0ff */
[----:B------:R-:W1:Y:S04]  /*ba50*/  LDS.128 R4, [R238] ;  /* 0x00000000ee047984 */ /* 0x000e680000000c00 */
[----:B------:R-:W-:Y:S01]  /*ba60*/  LDS.128 R16, [R238+0x800] ;  /* 0x00080000ee107984 */ /* 0x000fe20000000c00 */
[----:B------:R-:W-:-:S02]  /*ba70*/  LOP3.LUT R2, R2, 0xffff, RZ, 0xc0, !PT ;  /* 0x0000ffff02027812 */ /* 0x000fc400078ec0ff */
[----:B------:R-:W-:Y:S02]  /*ba80*/  LOP3.LUT R15, R15, 0xffff, RZ, 0xc0, !PT ;  /* 0x0000ffff0f0f7812 */ /* 0x000fe400078ec0ff */
[----:B------:R-:W-:Y:S02]  /*ba90*/  F2FP.SATFINITE.E5M2.F32.PACK_AB_MERGE_C R58, R59, R58, RZ ;  /* 0x0000003a3b3a723e */ /* 0x000fe400048060ff */
[----:B------:R-:W-:Y:S02]  /*baa0*/  PRMT R12, R12, 0x3340, R1 ;  /* 0x000033400c0c7816 */ /* 0x000fe40000000001 */
[----:B------:R-:W-:Y:S02]  /*bab0*/  PRMT R3, R2, 0x3340, R3 ;  /* 0x0000334002037816 */ /* 0x000fe40000000003 */
[----:B------:R-:W-:Y:S02]  /*bac0*/  F2FP.SATFINITE.E5M2.F32.PACK_AB_MERGE_C R42, R43, R42, RZ ;  /* 0x0000002a2b2a723e */ /* 0x000fe400048060ff */
[----:B------:R-:W-:-:S02]  /*bad0*/  F2FP.SATFINITE.E5M2.F32.PACK_AB_MERGE_C R50, R51, R50, RZ ;  /* 0x000000323332723e */ /* 0x000fc400048060ff */
[----:B------:R-:W-:Y:S02]  /*bae0*/  F2FP.SATFINITE.E5M2.F32.PACK_AB_MERGE_C R66, R67, R66, RZ ;  /* 0x000000424342723e */ /* 0x000fe400048060ff */
[----:B------:R-:W-:Y:S02]  /*baf0*/  PRMT R15, R15, 0x3340, R72 ;  /* 0x000033400f0f7816 */ /* 0x000fe40000000048 */
[----:B0-----:R-:W-:Y:S02]  /*bb00*/  PRMT R11, R3, 0x5410, R12 ;  /* 0x00005410030b7816 */ /* 0x001fe4000000000c */
[----:B------:R-:W-:Y:S02]  /*bb10*/  LOP3.LUT R58, R58, 0xffff, RZ, 0xc0, !PT ;  /* 0x0000ffff3a3a7812 */ /* 0x000fe400078ec0ff */
[----:B------:R-:W-:Y:S02]  /*bb20*/  LOP3.LUT R42, R42, 0xffff, RZ, 0xc0, !PT ;  /* 0x0000ffff2a2a7812 */ /* 0x000fe400078ec0ff */
[----:B------:R-:W-:-:S02]  /*bb30*/  PRMT R15, R14, 0x5410, R15 ;  /* 0x000054100e0f7816 */ /* 0x000fc4000000000f */
[----:B------:R-:W-:Y:S02]  /*bb40*/  LOP3.LUT R50, R50, 0xffff, RZ, 0xc0, !PT ;  /* 0x0000ffff32327812 */ /* 0x000fe400078ec0ff */
[----:B------:R-:W-:Y:S02]  /*bb50*/  LOP3.LUT R66, R66, 0xffff, RZ, 0xc0, !PT ;  /* 0x0000ffff42427812 */ /* 0x000fe400078ec0ff */
[----:B------:R-:W-:Y:S02]  /*bb60*/  PRMT R14, R11, 0x5210, R58 ;  /* 0x000052100b0e7816 */ /* 0x000fe4000000003a */
[--C-:B------:R-:W-:Y:S02]  /*bb70*/  PRMT R8, R23, 0x4210, R42.reuse ;  /* 0x0000421017087816 */ /* 0x100fe4000000002a */
[----:B------:R-:W-:Y:S02]  /*bb80*/  PRMT R12, R31, 0x5210, R42 ;  /* 0x000052101f0c7816 */ /* 0x000fe4000000002a */
[----:B------:R-:W-:-:S02]  /*bb90*/  PRMT R9, R25, 0x4210, R50 ;  /* 0x0000421019097816 */ /* 0x000fc40000000032 */
[----:B------:R-:W-:Y:S02]  /*bba0*/  PRMT R13, R13, 0x5210, R50 ;  /* 0x000052100d0d7816 */ /* 0x000fe40000000032 */
[----:B------:R-:W-:Y:S02]  /*bbb0*/  PRMT R10, R27, 0x4210, R58 ;  /* 0x000042101b0a7816 */ /* 0x000fe4000000003a */
[--C-:B------:R-:W-:Y:S01]  /*bbc0*/  PRMT R11, R29, 0x4210, R66.reuse ;  /* 0x000042101d0b7816 */ /* 0x100fe20000000042 */
[----:B------:R-:W-:Y:S01]  /*bbd0*/  BAR.SYNC.DEFER_BLOCKING 0x0 ;  /* 0x0000000000007b1d */ /* 0x000fe20000010000 */
[----:B------:R-:W-:Y:S01]  /*bbe0*/  PRMT R15, R15, 0x5210, R66 ;  /* 0x000052100f0f7816 */ /* 0x000fe20000000042 */
[----:B---3--:R-:W-:Y:S01]  /*bbf0*/  IMAD R3, R73, UR4, RZ ;  /* 0x0000000449037c24 */ /* 0x008fe2000f8e02ff */
[C---:B------:R-:W-:Y:S01]  /*bc00*/  ISETP.LT.AND P1, PT, R237.reuse, UR19, !P0 ;  /* 0x00000013ed007c0c */ /* 0x040fe2000c721270 */
[-C--:B-1----:R-:W-:Y:S01]  /*bc10*/  IMAD R237, R237, R0.reuse, RZ ;  /* 0x00000000eded7224 */ /* 0x082fe200078e02ff */
[C---:B------:R-:W-:Y:S01]  /*bc20*/  ISETP.LT.AND P3, PT, R71.reuse, UR19, !P0 ;  /* 0x0000001347007c0c */ /* 0x040fe2000c761270 */
[----:B------:R-:W-:Y:S01]  /*bc30*/  IMAD R23, R71, R0, RZ ;  /* 0x0000000047177224 */ /* 0x000fe200078e02ff */
[C---:B------:R-:W-:Y:S01]  /*bc40*/  IADD3 R2, P4, PT, R3.reuse, UR16, RZ ;  /* 0x0000001003027c10 */ /* 0x040fe2000ff9e0ff */
[----:B------:R-:W3:Y:S04]  /*bc50*/  LDL.LU R31, [R1+0x7c] ;  /* 0x00007c00011f7983 */ /* 0x000ee80000300800 */
[----:B------:R0:W-:Y:S04]  /*bc60*/  STS.128 [R68], R8 ;  /* 0x0000000844007388 */ /* 0x0001e80000000c00 */
[----:B------:R5:W-:Y:S01]  /*bc70*/  STS.128 [R68+0x400], R12 ;  /* 0x0004000c44007388 */ /* 0x000be20000000c00 */
[----:B------:R-:W-:-:S02]  /*bc80*/  LEA.HI.X.SX32 R3, R3, UR17, 0x1, P4 ;  /* 0x0000001103037c11 */ /* 0x000fc4000a0f0eff */
[-C--:B------:R-:W-:Y:S01]  /*bc90*/  IADD3 R20, P6, PT, R237, R2.reuse, RZ ;  /* 0x00000002ed147210 */ /* 0x080fe20007fde0ff */
[----:B------:R-:W3:Y:S01]  /*bca0*/  LDL.LU R30, [R1+0x78] ;  /* 0x00007800011e7983 */ /* 0x000ee20000300800 */
[----:B------:R-:W-:Y:S02]  /*bcb0*/  IADD3 R22, P4, PT, R23, R2, RZ ;  /* 0x0000000217167210 */ /* 0x000fe40007f9e0ff */
[-C--:B------:R-:W-:Y:S01]  /*bcc0*/  LEA.HI.X.SX32 R21, R237, R3.reuse, 0x1, P6 ;  /* 0x00000003ed157211 */ /* 0x080fe200030f0eff */
[----:B------:R-:W3:Y:S01]  /*bcd0*/  LDL.LU R28, [R1+0x74] ;  /* 0x00007400011c7983 */ /* 0x000ee20000300800 */
[C---:B------:R-:W-:Y:S01]  /*bce0*/  PRMT R29, R4.reuse, 0x7770, RZ ;  /* 0x00007770041d7816 */ /* 0x040fe200000000ff */
[----:B------:R-:W-:Y:S01]  /*bcf0*/  BAR.SYNC.DEFER_BLOCKING 0x0 ;  /* 0x0000000000007b1d */ /* 0x000fe20000010000 */
[----:B------:R-:W-:Y:S02]  /*bd00*/  LEA.HI.X.SX32 R23, R23, R3, 0x1, P4 ;  /* 0x0000000317177211 */ /* 0x000fe400020f0eff */
[----:B------:R-:W-:-:S03]  /*bd10*/  PRMT R25, R4, 0x7771, RZ ;  /* 0x0000777104197816 */ /* 0x000fc600000000ff */
[----:B------:R-:W-:Y:S04]  /*bd20*/  @P1 STG.E.U8 desc[UR26][R20.64], R29 ;  /* 0x0000001d14001986 */ /* 0x000fe8000c10111a */
[----:B------:R1:W-:Y:S01]  /*bd30*/  @P3 STG.E.U8 desc[UR26][R22.64], R25 ;  /* 0x0000001916003986 */ /* 0x0003e2000c10111a */
[-C--:B--2---:R-:W-:Y:S01]  /*bd40*/  IMAD R24, R69, R0.reuse, RZ ;  /* 0x0000000045187224 */ /* 0x084fe200078e02ff */
[C---:B----4-:R-:W-:Y:S01]  /*bd50*/  ISETP.LT.AND P3, PT, R26.reuse, UR19, !P0 ;  /* 0x000000131a007c0c */ /* 0x050fe2000c761270 */
[----:B0-----:R-:W-:Y:S02]  /*bd60*/  IMAD R11, R26, R0, RZ ;  /* 0x000000001a0b7224 */ /* 0x001fe400078e02ff */
[----:B------:R-:W2:Y:S01]  /*bd70*/  LDL.LU R26, [R1+0x70] ;  /* 0x00007000011a7983 */ /* 0x000ea20000300800 */
[----:B------:R-:W-:-:S04]  /*bd80*/  IADD3 R8, P1, PT, R24, R2, RZ ;  /* 0x0000000218087210 */ /* 0x000fc80007f3e0ff */
[----:B------:R-:W-:Y:S02]  /*bd90*/  LEA.HI.X.SX32 R9, R24, R3, 0x1, P1 ;  /* 0x0000000318097211 */ /* 0x000fe400008f0eff */
[----:B------:R-:W4:Y:S01]  /*bda0*/  LDL.LU R24, [R1+0x6c] ;  /* 0x00006c0001187983 */ /* 0x000f220000300800 */
[----:B------:R-:W-:Y:S01]  /*bdb0*/  ISETP.LT.AND P6, PT, R69, UR19, !P0 ;  /* 0x0000001345007c0c */ /* 0x000fe2000c7c1270 */
[----:B-----5:R-:W-:Y:S01]  /*bdc0*/  IMAD R13, R32, R0, RZ ;  /* 0x00000000200d7224 */ /* 0x020fe200078e02ff */
[C---:B------:R-:W-:Y:S01]  /*bdd0*/  PRMT R27, R4.reuse, 0x7772, RZ ;  /* 0x00007772041b7816 */ /* 0x040fe200000000ff */
[----:B-1----:R-:W5:Y:S01]  /*bde0*/  LDL.LU R22, [R1+0x68] ;  /* 0x0000680001167983 */ /* 0x002f620000300800 */
[----:B------:R-:W-:Y:S02]  /*bdf0*/  PRMT R25, R4, 0x7773, RZ ;  /* 0x0000777304197816 */ /* 0x000fe400000000ff */
[----:B------:R-:W-:Y:S01]  /*be00*/  ISETP.LT.AND P1, PT, R32, UR19, !P0 ;  /* 0x0000001320007c0c */ /* 0x000fe2000c721270 */
[----:B------:R-:W5:Y:S01]  /*be10*/  LDL.LU R20, [R1+0x64] ;  /* 0x0000640001147983 */ /* 0x000f620000300800 */
[----:B------:R-:W-:-:S02]  /*be20*/  IADD3 R10, P4, PT, R11, R2, RZ ;  /* 0x000000020b0a7210 */ /* 0x000fc40007f9e0ff */
[----:B------:R-:W-:Y:S01]  /*be30*/  PRMT R21, R5, 0x7770, RZ ;  /* 0x0000777005157816 */ /* 0x000fe200000000ff */
[----:B------:R-:W5:Y:S04]  /*be40*/  LDL.LU R29, [R1+0x60] ;  /* 0x00006000011d7983 */ /* 0x000f680000300800 */
[----:B------:R-:W-:Y:S01]  /*be50*/  @P6 STG.E.U8 desc[UR26][R8.64], R27 ;  /* 0x0000001b08006986 */ /* 0x000fe2000c10111a */
[----:B------:R-:W-:-:S04]  /*be60*/  IADD3 R12, P6, PT, R13, R2, RZ ;  /* 0x000000020d0c7210 */ /* 0x000fc80007fde0ff */
[-C--:B------:R-:W-:Y:S02]  /*be70*/  LEA.HI.X.SX32 R13, R13, R3.reuse, 0x1, P6 ;  /* 0x000000030d0d7211 */ /* 0x080fe400030f0eff */
[----:B------:R-:W-:-:S05]  /*be80*/  LEA.HI.X.SX32 R11, R11, R3, 0x1, P4 ;  /* 0x000000030b0b7211 */ /* 0x000fca00020f0eff */
[----:B------:R0:W-:Y:S04]  /*be90*/  @P3 STG.E.U8 desc[UR26][R10.64], R25 ;  /* 0x000000190a003986 */ /* 0x0001e8000c10111a */
[----:B------:R1:W-:Y:S01]  /*bea0*/  @P1 STG.E.U8 desc[UR26][R12.64], R21 ;  /* 0x000000150c001986 */ /* 0x0003e2000c10111a */
[C---:B------:R-:W-:Y:S02]  /*beb0*/  PRMT R23, R5.reuse, 0x7771, RZ ;  /* 0x0000777105177816 */ /* 0x040fe400000000ff */
[----:B0-----:R-:W-:Y:S01]  /*bec0*/  PRMT R25, R5, 0x7772, RZ ;  /* 0x0000777205197816 */ /* 0x001fe200000000ff */
[----:B---3--:R-:W-:-:S05]  /*bed0*/  IMAD R4, R31, R0, RZ ;  /* 0x000000001f047224 */ /* 0x008fca00078e02ff */
[----:B------:R-:W-:-:S04]  /*bee0*/  IADD3 R14, P6, PT, R4, R2, RZ ;  /* 0x00000002040e7210 */ /* 0x000fc80007fde0ff */
[----:B------:R-:W-:Y:S02]  /*bef0*/  LEA.HI.X.SX32 R15, R4, R3, 0x1, P6 ;  /* 0x00000003040f7211 */ /* 0x000fe400030f0eff */
[----:B------:R-:W-:Y:S01]  /*bf00*/  ISETP.LT.AND P4, PT, R31, UR19, !P0 ;  /* 0x000000131f007c0c */ /* 0x000fe2000c781270 */
[----:B------:R-:W-:-:S05]  /*bf10*/  IMAD R9, R30, R0, RZ ;  /* 0x000000001e097224 */ /* 0x000fca00078e02ff */
[C---:B------:R-:W-:Y:S02]  /*bf20*/  IADD3 R8, P6, PT, R9.reuse, R2, RZ ;  /* 0x0000000209087210 */ /* 0x040fe40007fde0ff */
[----:B------:R-:W-:Y:S02]  /*bf30*/  ISETP.LT.AND P3, PT, R30, UR19, !P0 ;  /* 0x000000131e007c0c */ /* 0x000fe4000c761270 */
[----:B------:R-:W-:-:S03]  /*bf40*/  LEA.HI.X.SX32 R9, R9, R3, 0x1, P6 ;  /* 0x0000000309097211 */ /* 0x000fc600030f0eff */
[----:B------:R5:W-:Y:S08]  /*bf50*/  @P4 STG.E.U8 desc[UR26][R14.64], R23 ;  /* 0x000000170e004986 */ /* 0x000bf0000c10111a */
[----:B------:R-:W-:Y:S01]  /*bf60*/  @P3 STG.E.U8 desc[UR26][R8.64], R25 ;  /* 0x0000001908003986 */ /* 0x000fe2000c10111a */
[C---:B--2---:R-:W-:Y:S01]  /*bf70*/  ISETP.LT.AND P6, PT, R26.reuse, UR19, !P0 ;  /* 0x000000131a007c0c */ /* 0x044fe2000c7c1270 */
[----:B-1----:R-:W-:-:S02]  /*bf80*/  IMAD R12, R26, R0, RZ ;  /* 0x000000001a0c7224 */ /* 0x002fc400078e02ff */
[----:B------:R-:W2:Y:S01]  /*bf90*/  LDL.LU R26, [R1+0x5c] ;  /* 0x00005c00011a7983 */ /* 0x000ea20000300800 */
[C---:B----4-:R-:W-:Y:S01]  /*bfa0*/  ISETP.LT.AND P3, PT, R24.reuse, UR19, !P0 ;  /* 0x0000001318007c0c */ /* 0x050fe2000c761270 */
[-C--:B------:R-:W-:Y:S02]  /*bfb0*/  IMAD R13, R24, R0.reuse, RZ ;  /* 0x00000000180d7224 */ /* 0x080fe400078e02ff */
[----:B------:R-:W3:Y:S01]  /*bfc0*/  LDL.LU R24, [R1+0x58] ;  /* 0x0000580001187983 */ /* 0x000ee20000300800 */
[CC--:B------:R-:W-:Y:S01]  /*bfd0*/  IMAD R4, R28.reuse, R0.reuse, RZ ;  /* 0x000000001c047224 */ /* 0x0c0fe200078e02ff */
[----:B------:R-:W-:Y:S02]  /*bfe0*/  ISETP.LT.AND P1, PT, R28, UR19, !P0 ;  /* 0x000000131c007c0c */ /* 0x000fe4000c721270 */
[----:B------:R-:W-:Y:S01]  /*bff0*/  PRMT R21, R5, 0x7773, RZ ;  /* 0x0000777305157816 */ /* 0x000fe200000000ff */
[----:B-----5:R-:W-:Y:S01]  /*c000*/  IMAD R15, R22, R0, RZ ;  /* 0x00000000160f7224 */ /* 0x020fe200078e02ff */
[C---:B------:R-:W-:Y:S01]  /*c010*/  IADD3 R10, P4, PT, R4.reuse, R2, RZ ;  /* 0x00000002040a7210 */ /* 0x040fe20007f9e0ff */
[----:B------:R-:W4:Y:S03]  /*c020*/  LDL.LU R28, [R1+0x54] ;  /* 0x00005400011c7983 */ /* 0x000f260000300800 */
[----:B------:R-:W-:-:S02]  /*c030*/  LEA.HI.X.SX32 R11, R4, R3, 0x1, P4 ;  /* 0x00000003040b7211 */ /* 0x000fc400020f0eff */
[-C--:B------:R-:W-:Y:S02]  /*c040*/  IADD3 R4, P4, PT, R12, R2.reuse, RZ ;  /* 0x000000020c047210 */ /* 0x080fe40007f9e0ff */
[----:B------:R-:W-:Y:S01]  /*c050*/  PRMT R23, R6, 0x7770, RZ ;  /* 0x0000777006177816 */ /* 0x000fe200000000ff */
[----:B------:R0:W-:Y:S01]  /*c060*/  @P1 STG.E.U8 desc[UR26][R10.64], R21 ;  /* 0x000000150a001986 */ /* 0x0001e2000c10111a */
[----:B------:R-:W-:Y:S02]  /*c070*/  LEA.HI.X.SX32 R5, R12, R3, 0x1, P4 ;  /* 0x000000030c057211 */ /* 0x000fe400020f0eff */
[----:B------:R-:W-:Y:S01]  /*c080*/  ISETP.LT.AND P1, PT, R22, UR19, !P0 ;  /* 0x0000001316007c0c */ /* 0x000fe2000c721270 */
[----:B------:R-:W1:Y:S01]  /*c090*/  LDS.128 R8, [R238] ;  /* 0x00000000ee087984 */ /* 0x000e620000000c00 */
[----:B------:R-:W-:-:S03]  /*c0a0*/  IADD3 R12, P4, PT, R13, R2, RZ ;  /* 0x000000020d0c7210 */ /* 0x000fc60007f9e0ff */
[----:B------:R5:W-:Y:S01]  /*c0b0*/  @P6 STG.E.U8 desc[UR26][R4.64], R23 ;  /* 0x0000001704006986 */ /* 0x000be2000c10111a */
[----:B------:R-:W-:-:S03]  /*c0c0*/  IADD3 R14, P6, PT, R15, R2, RZ ;  /* 0x000000020f0e7210 */ /* 0x000fc60007fde0ff */
[----:B------:R-:W4:Y:S01]  /*c0d0*/  LDL.LU R22, [R1+0x50] ;  /* 0x0000500001167983 */ /* 0x000f220000300800 */
[-C--:B------:R-:W-:Y:S01]  /*c0e0*/  LEA.HI.X.SX32 R13, R13, R3.reuse, 0x1, P4 ;  /* 0x000000030d0d7211 */ /* 0x080fe200020f0eff */
[----:B0-----:R-:W-:Y:S01]  /*c0f0*/  IMAD R21, R20, R0, RZ ;  /* 0x0000000014157224 */ /* 0x001fe200078e02ff */
[C---:B------:R-:W-:Y:S01]  /*c100*/  PRMT R27, R6.reuse, 0x7771, RZ ;  /* 0x00007771061b7816 */ /* 0x040fe200000000ff */
[----:B------:R-:W4:Y:S01]  /*c110*/  LDL.LU R30, [R1+0x4c] ;  /* 0x00004c00011e7983 */ /* 0x000f220000300800 */
[----:B------:R-:W-:Y:S02]  /*c120*/  LEA.HI.X.SX32 R15, R15, R3, 0x1, P6 ;  /* 0x000000030f0f7211 */ /* 0x000fe400030f0eff */
[----:B------:R-:W-:Y:S02]  /*c130*/  PRMT R25, R6, 0x7772, RZ ;  /* 0x0000777206197816 */ /* 0x000fe400000000ff */
[----:B------:R-:W-:Y:S01]  /*c140*/  ISETP.LT.AND P4, PT, R20, UR19, !P0 ;  /* 0x0000001314007c0c */ /* 0x000fe2000c781270 */
[----:B------:R0:W-:Y:S01]  /*c150*/  @P3 STG.E.U8 desc[UR26][R12.64], R27 ;  /* 0x0000001b0c003986 */ /* 0x0001e2000c10111a */
[----:B------:R-:W-:-:S02]  /*c160*/  IADD3 R20, P6, PT, R21, R2, RZ ;  /* 0x0000000215147210 */ /* 0x000fc40007fde0ff */
[----:B-----5:R-:W-:Y:S01]  /*c170*/  PRMT R23, R6, 0x7773, RZ ;  /* 0x0000777306177816 */ /* 0x020fe200000000ff */
[----:B------:R-:W-:Y:S01]  /*c180*/  @P1 STG.E.U8 desc[UR26][R14.64], R25 ;  /* 0x000000190e001986 */ /* 0x000fe2000c10111a */
[----:B------:R-:W-:Y:S01]  /*c190*/  LEA.HI.X.SX32 R21, R21, R3, 0x1, P6 ;  /* 0x0000000315157211 */ /* 0x000fe200030f0eff */
[----:B------:R-:W-:-:S05]  /*c1a0*/  IMAD R5, R29, R0, RZ ;  /* 0x000000001d057224 */ /* 0x000fca00078e02ff */
[C---:B------:R-:W-:Y:S01]  /*c1b0*/  IADD3 R4, P6, PT, R5.reuse, R2, RZ ;  /* 0x0000000205047210 */ /* 0x040fe20007fde0ff */
[----:B------:R4:W-:Y:S03]  /*c1c0*/  @P4 STG.E.U8 desc[UR26][R20.64], R23 ;  /* 0x0000001714004986 */ /* 0x0009e6000c10111a */
[----:B------:R-:W-:Y:S01]  /*c1d0*/  LEA.HI.X.SX32 R5, R5, R3, 0x1, P6 ;  /* 0x0000000305057211 */ /* 0x000fe200030f0eff */
[C---:B--2---:R-:W-:Y:S01]  /*c1e0*/  IMAD R6, R26.reuse, R0, RZ ;  /* 0x000000001a067224 */ /* 0x044fe200078e02ff */
[----:B------:R-:W-:Y:S02]  /*c1f0*/  ISETP.LT.AND P1, PT, R26, UR19, !P0 ;  /* 0x000000131a007c0c */ /* 0x000fe4000c721270 */
[----:B------:R-:W2:Y:S02]  /*c200*/  LDL.LU R26, [R1+0x48] ;  /* 0x00004800011a7983 */ /* 0x000ea40000300800 */
[----:B0-----:R-:W-:-:S02]  /*c210*/  IADD3 R12, P4, PT, R6, R2, RZ ;  /* 0x00000002060c7210 */ /* 0x001fc40007f9e0ff */
[----:B---3--:R-:W-:Y:S02]  /*c220*/  ISETP.LT.AND P6, PT, R24, UR19, !P0 ;  /* 0x0000001318007c0c */ /* 0x008fe4000c7c1270 */
[----:B------:R-:W-:Y:S01]  /*c230*/  LEA.HI.X.SX32 R13, R6, R3, 0x1, P4 ;  /* 0x00000003060d7211 */ /* 0x000fe200020f0eff */
[-C--:B------:R-:W-:Y:S02]  /*c240*/  IMAD R6, R24, R0.reuse, RZ ;  /* 0x0000000018067224 */ /* 0x080fe400078e02ff */
[----:B------:R-:W3:Y:S01]  /*c250*/  LDL.LU R24, [R1+0x44] ;  /* 0x0000440001187983 */ /* 0x000ee20000300800 */
[----:B------:R-:W-:Y:S02]  /*c260*/  ISETP.LT.AND P3, PT, R29, UR19, !P0 ;  /* 0x000000131d007c0c */ /* 0x000fe4000c761270 */
[C---:B------:R-:W-:Y:S01]  /*c270*/  PRMT R29, R7.reuse, 0x7770, RZ ;  /* 0x00007770071d7816 */ /* 0x040fe200000000ff */
[----:B----4-:R-:W-:Y:S01]  /*c280*/  IMAD R20, R28, R0, RZ ;  /* 0x000000001c147224 */ /* 0x010fe200078e02ff */
[----:B------:R-:W-:-:S02]  /*c290*/  PRMT R27, R7, 0x7771, RZ ;  /* 0x00007771071b7816 */ /* 0x000fc400000000ff */
[----:B------:R-:W-:-:S07]  /*c2a0*/  IADD3 R14, P4, PT, R6, R2, RZ ;  /* 0x00000002060e7210 */ /* 0x000fce0007f9e0ff */
[----:B------:R0:W-:Y:S01]  /*c2b0*/  @P3 STG.E.U8 desc[UR26][R4.64], R29 ;  /* 0x0000001d04003986 */ /* 0x0001e2000c10111a */
[----:B------:R-:W-:-:S03]  /*c2c0*/  ISETP.LT.AND P3, PT, R28, UR19, !P0 ;  /* 0x000000131c007c0c */ /* 0x000fc6000c761270 */
[----:B------:R-:W4:Y:S01]  /*c2d0*/  LDL.LU R28, [R1+0x40] ;  /* 0x00004000011c7983 */ /* 0x000f220000300800 */
[----:B------:R-:W-:Y:S02]  /*c2e0*/  LEA.HI.X.SX32 R15, R6, R3, 0x1, P4 ;  /* 0x00000003060f7211 */ /* 0x000fe400020f0eff */
[----:B------:R-:W-:Y:S01]  /*c2f0*/  IADD3 R6, P4, PT, R20, R2, RZ ;  /* 0x0000000214067210 */ /* 0x000fe20007f9e0ff */
[----:B------:R5:W-:Y:S01]  /*c300*/  @P1 STG.E.U8 desc[UR26][R12.64], R27 ;  /* 0x0000001b0c001986 */ /* 0x000be2000c10111a */
[C---:B------:R-:W-:Y:S01]  /*c310*/  ISETP.LT.AND P1, PT, R22.reuse, UR19, !P0 ;  /* 0x0000001316007c0c */ /* 0x040fe2000c721270 */
[----:B------:R-:W-:Y:S02]  /*c320*/  IMAD R21, R22, R0, RZ ;  /* 0x0000000016157224 */ /* 0x000fe400078e02ff */
[----:B------:R-:W4:Y:S01]  /*c330*/  LDL.LU R22, [R1+0x3c] ;  /* 0x00003c0001167983 */ /* 0x000f220000300800 */
[C---:B------:R-:W-:Y:S02]  /*c340*/  PRMT R25, R7.reuse, 0x7772, RZ ;  /* 0x0000777207197816 */ /* 0x040fe400000000ff */
[----:B------:R-:W-:-:S02]  /*c350*/  PRMT R23, R7, 0x7773, RZ ;  /* 0x0000777307177816 */ /* 0x000fc400000000ff */
[----:B------:R-:W-:Y:S01]  /*c360*/  LEA.HI.X.SX32 R7, R20, R3, 0x1, P4 ;  /* 0x0000000314077211 */ /* 0x000fe200020f0eff */
[----:B------:R2:W-:Y:S04]  /*c370*/  @P6 STG.E.U8 desc[UR26][R14.64], R25 ;  /* 0x000000190e006986 */ /* 0x0005e8000c10111a */
[----:B------:R2:W-:Y:S01]  /*c380*/  @P3 STG.E.U8 desc[UR26][R6.64], R23 ;  /* 0x0000001706003986 */ /* 0x0005e2000c10111a */
[----:B0-----:R-:W-:-:S03]  /*c390*/  IADD3 R4, P6, PT, R21, R2, RZ ;  /* 0x0000000215047210 */ /* 0x001fc60007fde0ff */
[----:B-----5:R-:W5:Y:S01]  /*c3a0*/  LDL.LU R27, [R1+0x38] ;  /* 0x00003800011b7983 */ /* 0x020f620000300800 */
[----:B------:R-:W-:Y:S02]  /*c3b0*/  LEA.HI.X.SX32 R5, R21, R3, 0x1, P6 ;  /* 0x0000000315057211 */ /* 0x000fe400030f0eff */
[----:B-1----:R-:W-:-:S05]  /*c3c0*/  PRMT R21, R8, 0x7770, RZ ;  /* 0x0000777008157816 */ /* 0x002fca00000000ff */
[----:B------:R4:W-:Y:S01]  /*c3d0*/  @P1 STG.E.U8 desc[UR26][R4.64], R21 ;  /* 0x0000001504001986 */ /* 0x0009e2000c10111a */
[C---:B--2---:R-:W-:Y:S01]  /*c3e0*/  ISETP.LT.AND P3, PT, R26.reuse, UR19, !P0 ;  /* 0x000000131a007c0c */ /* 0x044fe2000c761270 */
[-C--:B------:R-:W-:Y:S02]  /*c3f0*/  IMAD R15, R26, R0.reuse, RZ ;  /* 0x000000001a0f7224 */ /* 0x080fe400078e02ff */
[----:B------:R-:W2:Y:S01]  /*c400*/  LDL.LU R26, [R1+0x34] ;  /* 0x00003400011a7983 */ /* 0x000ea20000300800 */
[CC--:B---3--:R-:W-:Y:S01]  /*c410*/  IMAD R20, R24.reuse, R0.reuse, RZ ;  /* 0x0000000018147224 */ /* 0x0c8fe200078e02ff */
[----:B------:R-:W-:Y:S02]  /*c420*/  ISETP.LT.AND P1, PT, R24, UR19, !P0 ;  /* 0x0000001318007c0c */ /* 0x000fe4000c721270 */
[----:B------:R-:W3:Y:S01]  /*c430*/  LDL.LU R24, [R1+0x30] ;  /* 0x0000300001187983 */ /* 0x000ee20000300800 */
[C---:B------:R-:W-:Y:S01]  /*c440*/  IMAD R13, R30.reuse, R0, RZ ;  /* 0x000000001e0d7224 */ /* 0x040fe200078e02ff */
[----:B------:R-:W-:-:S04]  /*c450*/  ISETP.LT.AND P4, PT, R30, UR19, !P0 ;  /* 0x000000131e007c0c */ /* 0x000fc8000c781270 */
[CC--:B------:R-:W-:Y:S02]  /*c460*/  IADD3 R12, P6, PT, R13.reuse, R2.reuse, RZ ;  /* 0x000000020d0c7210 */ /* 0x0c0fe40007fde0ff */
[C---:B------:R-:W-:Y:S02]  /*c470*/  PRMT R25, R8.reuse, 0x7771, RZ ;  /* 0x0000777108197816 */ /* 0x040fe400000000ff */
[-C--:B------:R-:W-:Y:S02]  /*c480*/  LEA.HI.X.SX32 R13, R13, R3.reuse, 0x1, P6 ;  /* 0x000000030d0d7211 */ /* 0x080fe400030f0eff */
[C---:B------:R-:W-:Y:S02]  /*c490*/  IADD3 R14, P6, PT, R15.reuse, R2, RZ ;  /* 0x000000020f0e7210 */ /* 0x040fe40007fde0ff */
[----:B------:R-:W-:Y:S01]  /*c4a0*/  PRMT R23, R8, 0x7772, RZ ;  /* 0x0000777208177816 */ /* 0x000fe200000000ff */
[----:B------:R0:W-:Y:S01]  /*c4b0*/  @P4 STG.E.U8 desc[UR26][R12.64], R25 ;  /* 0x000000190c004986 */ /* 0x0001e2000c10111a */
[----:B------:R-:W-:Y:S01]  /*c4c0*/  LEA.HI.X.SX32 R15, R15, R3, 0x1, P6 ;  /* 0x000000030f0f7211 */ /* 0x000fe200030f0eff */
[----:B----4-:R-:W-:Y:S01]  /*c4d0*/  IMAD R5, R28, R0, RZ ;  /* 0x000000001c057224 */ /* 0x010fe200078e02ff */
[----:B------:R-:W-:-:S02]  /*c4e0*/  IADD3 R6, P4, PT, R20, R2, RZ ;  /* 0x0000000214067210 */ /* 0x000fc40007f9e0ff */
[----:B------:R-:W-:Y:S02]  /*c4f0*/  ISETP.LT.AND P6, PT, R28, UR19, !P0 ;  /* 0x000000131c007c0c */ /* 0x000fe4000c7c1270 */
[----:B------:R-:W4:Y:S01]  /*c500*/  LDL.LU R28, [R1+0x2c] ;  /* 0x00002c00011c7983 */ /* 0x000f220000300800 */
[-C--:B------:R-:W-:Y:S02]  /*c510*/  LEA.HI.X.SX32 R7, R20, R3.reuse, 0x1, P4 ;  /* 0x0000000314077211 */ /* 0x080fe400020f0eff */
[----:B------:R-:W-:Y:S01]  /*c520*/  PRMT R21, R8, 0x7773, RZ ;  /* 0x0000777308157816 */ /* 0x000fe200000000ff */
[----:B------:R1:W-:Y:S01]  /*c530*/  @P3 STG.E.U8 desc[UR26][R14.64], R23 ;  /* 0x000000170e003986 */ /* 0x0003e2000c10111a */
[C---:B------:R-:W-:Y:S01]  /*c540*/  IADD3 R4, P4, PT, R5.reuse, R2, RZ ;  /* 0x0000000205047210 */ /* 0x040fe20007f9e0ff */
[C---:B------:R-:W-:Y:S01]  /*c550*/  IMAD R8, R22.reuse, R0, RZ ;  /* 0x0000000016087224 */ /* 0x040fe200078e02ff */
[----:B------:R-:W-:Y:S02]  /*c560*/  ISETP.LT.AND P3, PT, R22, UR19, !P0 ;  /* 0x0000001316007c0c */ /* 0x000fe4000c761270 */
[----:B------:R-:W4:Y:S01]  /*c570*/  LDL.LU R22, [R1+0x28] ;  /* 0x0000280001167983 */ /* 0x000f220000300800 */
[----:B------:R-:W-:-:S02]  /*c580*/  LEA.HI.X.SX32 R5, R5, R3, 0x1, P4 ;  /* 0x0000000305057211 */ /* 0x000fc400020f0eff */
[C---:B0-----:R-:W-:Y:S01]  /*c590*/  IADD3 R12, P4, PT, R8.reuse, R2, RZ ;  /* 0x00000002080c7210 */ /* 0x041fe20007f9e0ff */
[----:B------:R0:W-:Y:S01]  /*c5a0*/  @P1 STG.E.U8 desc[UR26][R6.64], R21 ;  /* 0x0000001506001986 */ /* 0x0001e2000c10111a */
[C---:B-----5:R-:W-:Y:S01]  /*c5b0*/  IMAD R20, R27.reuse, R0, RZ ;  /* 0x000000001b147224 */ /* 0x060fe200078e02ff */
[----:B------:R-:W-:Y:S02]  /*c5c0*/  ISETP.LT.AND P1, PT, R27, UR19, !P0 ;  /* 0x000000131b007c0c */ /* 0x000fe4000c721270 */
[----:B------:R-:W-:Y:S01]  /*c5d0*/  LEA.HI.X.SX32 R13, R8, R3, 0x1, P4 ;  /* 0x00000003080d7211 */ /* 0x000fe200020f0eff */
[----:B------:R-:W5:Y:S01]  /*c5e0*/  LDL.LU R27, [R1+0x24] ;  /* 0x00002400011b7983 */ /* 0x000f620000300800 */
[C---:B------:R-:W-:Y:S02]  /*c5f0*/  PRMT R25, R9.reuse, 0x7770, RZ ;  /* 0x0000777009197816 */ /* 0x040fe400000000ff */
[----:B-1----:R-:W-:-:S03]  /*c600*/  PRMT R23, R9, 0x7771, RZ ;  /* 0x0000777109177816 */ /* 0x002fc600000000ff */
[----:B------:R1:W-:Y:S01]  /*c610*/  @P6 STG.E.U8 desc[UR26][R4.64], R25 ;  /* 0x0000001904006986 */ /* 0x0003e2000c10111a */
[----:B------:R-:W-:-:S03]  /*c620*/  IADD3 R14, P6, PT, R20, R2, RZ ;  /* 0x00000002140e7210 */ /* 0x000fc60007fde0ff */
[----:B------:R0:W-:Y:S01]  /*c630*/  @P3 STG.E.U8 desc[UR26][R12.64], R23 ;  /* 0x000000170c003986 */ /* 0x0001e2000c10111a */
[----:B------:R-:W-:Y:S02]  /*c640*/  LEA.HI.X.SX32 R15, R20, R3, 0x1, P6 ;  /* 0x00000003140f7211 */ /* 0x000fe400030f0eff */
[C---:B--2---:R-:W-:Y:S01]  /*c650*/  ISETP.LT.AND P4, PT, R26.reuse, UR19, !P0 ;  /* 0x000000131a007c0c */ /* 0x044fe2000c781270 */
[-C--:B0-----:R-:W-:Y:S02]  /*c660*/  IMAD R7, R26, R0.reuse, RZ ;  /* 0x000000001a077224 */ /* 0x081fe400078e02ff */
[----:B------:R-:W2:Y:S01]  /*c670*/  LDL.LU R26, [R1+0x20] ;  /* 0x00002000011a7983 */ /* 0x000ea20000300800 */
[C---:B---3--:R-:W-:Y:S01]  /*c680*/  ISETP.LT.AND P3, PT, R24.reuse, UR19, !P0 ;  /* 0x0000001318007c0c */ /* 0x048fe2000c761270 */
[----:B-1----:R-:W-:Y:S02]  /*c690*/  IMAD R5, R24, R0, RZ ;  /* 0x0000000018057224 */ /* 0x002fe400078e02ff */
[----:B------:R-:W3:Y:S04]  /*c6a0*/  LDL.LU R24, [R1+0x1c] ;  /* 0x00001c0001187983 */ /* 0x000ee80000300800 */
[----:B------:R-:W3:Y:S01]  /*c6b0*/  LDL.LU R20, [R1+0x18] ;  /* 0x0000180001147983 */ /* 0x000ee20000300800 */
[----:B------:R-:W-:-:S02]  /*c6c0*/  IADD3 R6, P6, PT, R7, R2, RZ ;  /* 0x0000000207067210 */ /* 0x000fc40007fde0ff */
[----:B------:R-:W-:Y:S02]  /*c6d0*/  PRMT R21, R9, 0x7772, RZ ;  /* 0x0000777209157816 */ /* 0x000fe400000000ff */
[-C--:B------:R-:W-:Y:S02]  /*c6e0*/  LEA.HI.X.SX32 R7, R7, R3.reuse, 0x1, P6 ;  /* 0x0000000307077211 */ /* 0x080fe400030f0eff */
[----:B------:R-:W-:Y:S01]  /*c6f0*/  PRMT R25, R9, 0x7773, RZ ;  /* 0x0000777309197816 */ /* 0x000fe200000000ff */
[----:B------:R0:W-:Y:S01]  /*c700*/  @P1 STG.E.U8 desc[UR26][R14.64], R21 ;  /* 0x000000150e001986 */ /* 0x0001e2000c10111a */
[C---:B------:R-:W-:Y:S01]  /*c710*/  IADD3 R4, P6, PT, R5.reuse, R2, RZ ;  /* 0x0000000205047210 */ /* 0x040fe20007fde0ff */
[C---:B----4-:R-:W-:Y:S01]  /*c720*/  IMAD R9, R28.reuse, R0, RZ ;  /* 0x000000001c097224 */ /* 0x050fe200078e02ff */
[----:B------:R-:W-:Y:S01]  /*c730*/  ISETP.LT.AND P1, PT, R28, UR19, !P0 ;  /* 0x000000131c007c0c */ /* 0x000fe2000c721270 */
[----:B------:R5:W-:Y:S01]  /*c740*/  @P4 STG.E.U8 desc[UR26][R6.64], R25 ;  /* 0x0000001906004986 */ /* 0x000be2000c10111a */
[----:B------:R-:W-:-:S02]  /*c750*/  LEA.HI.X.SX32 R5, R5, R3, 0x1, P6 ;  /* 0x0000000305057211 */ /* 0x000fc400030f0eff */
[C---:B------:R-:W-:Y:S01]  /*c760*/  IADD3 R8, P4, PT, R9.reuse, R2, RZ ;  /* 0x0000000209087210 */ /* 0x040fe20007f9e0ff */
[C---:B------:R-:W-:Y:S01]  /*c770*/  IMAD R13, R22.reuse, R0, RZ ;  /* 0x00000000160d7224 */ /* 0x040fe200078e02ff */
[----:B------:R-:W-:Y:S02]  /*c780*/  ISETP.LT.AND P6, PT, R22, UR19, !P0 ;  /* 0x0000001316007c0c */ /* 0x000fe4000c7c1270 */
[C---:B------:R-:W-:Y:S01]  /*c790*/  PRMT R23, R10.reuse, 0x7770, RZ ;  /* 0x000077700a177816 */ /* 0x040fe200000000ff */
[----:B------:R-:W4:Y:S01]  /*c7a0*/  LDL.LU R22, [R1+0x14] ;  /* 0x0000140001167983 */ /* 0x000f220000300800 */
[-C--:B------:R-:W-:Y:S02]  /*c7b0*/  LEA.HI.X.SX32 R9, R9, R3.reuse, 0x1, P4 ;  /* 0x0000000309097211 */ /* 0x080fe400020f0eff */
[C---:B0-----:R-:W-:Y:S01]  /*c7c0*/  PRMT R21, R10.reuse, 0x7771, RZ ;  /* 0x000077710a157816 */ /* 0x041fe200000000ff */
[----:B------:R0:W-:Y:S01]  /*c7d0*/  @P3 STG.E.U8 desc[UR26][R4.64], R23 ;  /* 0x0000001704003986 */ /* 0x0001e2000c10111a */
[----:B------:R-:W-:Y:S01]  /*c7e0*/  IADD3 R12, P4, PT, R13, R2, RZ ;  /* 0x000000020d0c7210 */ /* 0x000fe20007f9e0ff */
[----:B-----5:R-:W-:Y:S01]  /*c7f0*/  IMAD R7, R27, R0, RZ ;  /* 0x000000001b077224 */ /* 0x020fe200078e02ff */
[----:B------:R-:W-:Y:S01]  /*c800*/  PRMT R15, R10, 0x7772, RZ ;  /* 0x000077720a0f7816 */ /* 0x000fe200000000ff */
[----:B------:R1:W-:Y:S01]  /*c810*/  @P1 STG.E.U8 desc[UR26][R8.64], R21 ;  /* 0x0000001508001986 */ /* 0x0003e2000c10111a */
[----:B------:R-:W-:-:S02]  /*c820*/  LEA.HI.X.SX32 R13, R13, R3, 0x1, P4 ;  /* 0x000000030d0d7211 */ /* 0x000fc400020f0eff */
[----:B------:R-:W-:Y:S01]  /*c830*/  ISETP.LT.AND P3, PT, R27, UR19, !P0 ;  /* 0x000000131b007c0c */ /* 0x000fe2000c761270 */
[----:B------:R-:W5:Y:S01]  /*c840*/  LDL.LU R28, [R1+0x10] ;  /* 0x00001000011c7983 */ /* 0x000f620000300800 */
[----:B------:R-:W-:-:S03]  /*c850*/  IADD3 R6, P4, PT, R7, R2, RZ ;  /* 0x0000000207067210 */ /* 0x000fc60007f9e0ff */
[----:B------:R2:W-:Y:S01]  /*c860*/  @P6 STG.E.U8 desc[UR26][R12.64], R15 ;  /* 0x0000000f0c006986 */ /* 0x0005e2000c10111a */
[----:B------:R-:W-:Y:S02]  /*c870*/  LEA.HI.X.SX32 R7, R7, R3, 0x1, P4 ;  /* 0x0000000307077211 */ /* 0x000fe400020f0eff */
[----:B0-----:R-:W-:Y:S01]  /*c880*/  PRMT R23, R10, 0x7773, RZ ;  /* 0x000077730a177816 */ /* 0x001fe200000000ff */
[----:B------:R-:W5:Y:S01]  /*c890*/  LDL.LU R27, [R1+0xfc] ;  /* 0x0000fc00011b7983 */ /* 0x000f620000300800 */
[----:B-1----:R-:W-:-:S03]  /*c8a0*/  PRMT R21, R11, 0x7770, RZ ;  /* 0x000077700b157816 */ /* 0x002fc600000000ff */
[----:B------:R0:W-:Y:S01]  /*c8b0*/  @P3 STG.E.U8 desc[UR26][R6.64], R23 ;  /* 0x0000001706003986 */ /* 0x0001e2000c10111a */
[C---:B--2---:R-:W-:Y:S01]  /*c8c0*/  IMAD R14, R26.reuse, R0, RZ ;  /* 0x000000001a0e7224 */ /* 0x044fe200078e02ff */
[----:B------:R-:W-:Y:S02]  /*c8d0*/  ISETP.LT.AND P1, PT, R26, UR19, !P0 ;  /* 0x000000131a007c0c */ /* 0x000fe4000c721270 */
[----:B------:R-:W2:Y:S02]  /*c8e0*/  LDL.LU R26, [R1+0xf8] ;  /* 0x0000f800011a7983 */ /* 0x000ea40000300800 */
[----:B------:R-:W-:-:S04]  /*c8f0*/  IADD3 R4, P6, PT, R14, R2, RZ ;  /* 0x000000020e047210 */ /* 0x000fc80007fde0ff */
[----:B------:R-:W-:Y:S01]  /*c900*/  LEA.HI.X.SX32 R5, R14, R3, 0x1, P6 ;  /* 0x000000030e057211 */ /* 0x000fe200030f0eff */
[----:B---3--:R-:W-:-:S04]  /*c910*/  IMAD R10, R20, R0, RZ ;  /* 0x00000000140a7224 */ /* 0x008fc800078e02ff */
[----:B------:R1:W-:Y:S01]  /*c920*/  @P1 STG.E.U8 desc[UR26][R4.64], R21 ;  /* 0x0000001504001986 */ /* 0x0003e2000c10111a */
[----:B------:R-:W-:-:S03]  /*c930*/  ISETP.LT.AND P1, PT, R20, UR19, !P0 ;  /* 0x0000001314007c0c */ /* 0x000fc6000c721270 */
[----:B------:R-:W3:Y:S01]  /*c940*/  LDL.LU R20, [R1+0xf4] ;  /* 0x0000f40001147983 */ /* 0x000ee20000300800 */
[C---:B------:R-:W-:Y:S01]  /*c950*/  IMAD R9, R24.reuse, R0, RZ ;  /* 0x0000000018097224 */ /* 0x040fe200078e02ff */
[----:B------:R-:W-:Y:S02]  /*c960*/  ISETP.LT.AND P4, PT, R24, UR19, !P0 ;  /* 0x0000001318007c0c */ /* 0x000fe4000c781270 */
[----:B------:R-:W-:Y:S01]  /*c970*/  PRMT R15, R11, 0x7771, RZ ;  /* 0x000077710b0f7816 */ /* 0x000fe200000000ff */
[----:B------:R-:W3:Y:S01]  /*c980*/  LDL.LU R24, [R1+0xf0] ;  /* 0x0000f00001187983 */ /* 0x000ee20000300800 */
[----:B------:R-:W-:-:S04]  /*c990*/  IADD3 R8, P3, PT, R9, R2, RZ ;  /* 0x0000000209087210 */ /* 0x000fc80007f7e0ff */
[----:B------:R-:W-:Y:S02]  /*c9a0*/  LEA.HI.X.SX32 R9, R9, R3, 0x1, P3 ;  /* 0x0000000309097211 */ /* 0x000fe400018f0eff */
[----:B------:R-:W-:-:S03]  /*c9b0*/  IADD3 R12, P3, PT, R10, R2, RZ ;  /* 0x000000020a0c7210 */ /* 0x000fc60007f7e0ff */
[----:B------:R0:W-:Y:S01]  /*c9c0*/  @P4 STG.E.U8 desc[UR26][R8.64], R15 ;  /* 0x0000000f08004986 */ /* 0x0001e2000c10111a */
[C---:B----4-:R-:W-:Y:S01]  /*c9d0*/  IMAD R14, R22.reuse, R0, RZ ;  /* 0x00000000160e7224 */ /* 0x050fe200078e02ff */
[----:B------:R-:W-:Y:S02]  /*c9e0*/  ISETP.LT.AND P6, PT, R22, UR19, !P0 ;  /* 0x0000001316007c0c */ /* 0x000fe4000c7c1270 */
[-C--:B------:R-:W-:Y:S01]  /*c9f0*/  LEA.HI.X.SX32 R13, R10, R3.reuse, 0x1, P3 ;  /* 0x000000030a0d7211 */ /* 0x080fe200018f0eff */
[----:B------:R-:W4:Y:S01]  /*ca00*/  LDL.LU R22, [R1+0xe4] ;  /* 0x0000e40001167983 */ /* 0x000f220000300800 */
[----:B0-----:R-:W-:Y:S02]  /*ca10*/  IADD3 R6, P4, PT, R14, R2, RZ ;  /* 0x000000020e067210 */ /* 0x001fe40007f9e0ff */
[C---:B-1----:R-:W-:Y:S02]  /*ca20*/  PRMT R21, R11.reuse, 0x7772, RZ ;  /* 0x000077720b157816 */ /* 0x042fe400000000ff */
[----:B------:R-:W-:Y:S01]  /*ca30*/  PRMT R25, R11, 0x7773, RZ ;  /* 0x000077730b197816 */ /* 0x000fe200000000ff */
[----:B-----5:R-:W-:Y:S01]  /*ca40*/  IMAD R5, R28, R0, RZ ;  /* 0x000000001c057224 */ /* 0x020fe200078e02ff */
[----:B------:R-:W-:-:S03]  /*ca50*/  LEA.HI.X.SX32 R7, R14, R3, 0x1, P4 ;  /* 0x000000030e077211 */ /* 0x000fc600020f0eff */
[----:B------:R-:W-:Y:S01]  /*ca60*/  IMAD R11, R0, 0x2, R5 ;  /* 0x00000002000b7824 */ /* 0x000fe200078e0205 */
[----:B------:R0:W-:Y:S01]  /*ca70*/  @P1 STG.E.U8 desc[UR26][R12.64], R21 ;  /* 0x000000150c001986 */ /* 0x0001e2000c10111a */
[----:B------:R-:W-:-:S03]  /*ca80*/  IADD3 R4, P1, PT, R5, R2, RZ ;  /* 0x0000000205047210 */ /* 0x000fc60007f3e0ff */
[----:B------:R1:W-:Y:S01]  /*ca90*/  @P6 STG.E.U8 desc[UR26][R6.64], R25 ;  /* 0x0000001906006986 */ /* 0x0003e2000c10111a */
[----:B------:R-:W-:Y:S02]  /*caa0*/  IADD3 R8, P6, PT, R11, R2, RZ ;  /* 0x000000020b087210 */ /* 0x000fe40007fde0ff */
[-C--:B------:R-:W-:Y:S02]  /*cab0*/  LEA.HI.X.SX32 R5, R5, R3.reuse, 0x1, P1 ;  /* 0x0000000305057211 */ /* 0x080fe400008f0eff */
[----:B------:R-:W-:Y:S01]  /*cac0*/  LEA.HI.X.SX32 R9, R11, R3, 0x1, P6 ;  /* 0x000000030b097211 */ /* 0x000fe200030f0eff */
[----:B0-----:R-:W5:Y:S01]  /*cad0*/  LDL.LU R12, [R1+0xe0] ;  /* 0x0000e000010c7983 */ /* 0x001f620000300800 */
[----:B--2---:R-:W-:-:S03]  /*cae0*/  ISETP.LT.AND P1, PT, R26, UR19, !P0 ;  /* 0x000000131a007c0c */ /* 0x004fc6000c721270 */
[----:B------:R-:W2:Y:S01]  /*caf0*/  LDL.LU R26, [R1+0xc] ;  /* 0x00000c00011a7983 */ /* 0x000ea20000300800 */
[----:B---3--:R-:W-:-:S03]  /*cb00*/  ISETP.LT.AND P6, PT, R20, UR19, !P0 ;  /* 0x0000001314007c0c */ /* 0x008fc6000c7c1270 */
[----:B------:R-:W3:Y:S01]  /*cb10*/  LDL.LU R20, [R1+0xdc] ;  /* 0x0000dc0001147983 */ /* 0x000ee20000300800 */
[----:B------:R-:W-:Y:S01]  /*cb20*/  ISETP.LT.AND P3, PT, R28, UR19, !P0 ;  /* 0x000000131c007c0c */ /* 0x000fe2000c761270 */
[----:B------:R-:W-:Y:S01]  /*cb30*/  IMAD R15, R0, 0x2, R11 ;  /* 0x00000002000f7824 */ /* 0x000fe200078e020b */
[C---:B------:R-:W-:Y:S01]  /*cb40*/  PRMT R23, R16.reuse, 0x7770, RZ ;  /* 0x0000777010177816 */ /* 0x040fe200000000ff */
[----:B-1----:R-:W2:Y:S01]  /*cb50*/  LDL.LU R25, [R1+0xd8] ;  /* 0x0000d80001197983 */ /* 0x002ea20000300800 */
[----:B------:R-:W-:Y:S01]  /*cb60*/  PRMT R21, R16, 0x7771, RZ ;  /* 0x0000777110157816 */ /* 0x000fe200000000ff */
[----:B------:R-:W-:Y:S01]  /*cb70*/  IMAD R7, R0, 0x2, R15 ;  /* 0x0000000200077824 */ /* 0x000fe200078e020f */
[----:B------:R-:W-:-:S07]  /*cb80*/  ISETP.LT.AND P4, PT, R27, UR19, !P0 ;  /* 0x000000131b007c0c */ /* 0x000fce000c781270 */
[----:B------:R-:W-:Y:S01]  /*cb90*/  @P3 STG.E.U8 desc[UR26][R4.64], R23 ;  /* 0x0000001704003986 */ /* 0x000fe2000c10111a */
[CC--:B------:R-:W-:Y:S01]  /*cba0*/  IADD3 R10, P3, PT, R15.reuse, R2.reuse, RZ ;  /* 0x000000020f0a7210 */ /* 0x0c0fe20007f7e0ff */
[----:B------:R-:W-:Y:S02]  /*cbb0*/  IMAD R13, R0, 0x2, R7 ;  /* 0x00000002000d7824 */ /* 0x000fe400078e0207 */
[----:B------:R0:W-:Y:S01]  /*cbc0*/  @P5 STG.E.U8 desc[UR26][R8.64], R21 ;  /* 0x0000001508005986 */ /* 0x0001e2000c10111a */
[-C--:B------:R-:W-:Y:S02]  /*cbd0*/  LEA.HI.X.SX32 R11, R15, R3.reuse, 0x1, P3 ;  /* 0x000000030f0b7211 */ /* 0x080fe400018f0eff */
[----:B------:R-:W-:Y:S02]  /*cbe0*/  PRMT R15, R16, 0x7772, RZ ;  /* 0x00007772100f7816 */ /* 0x000fe400000000ff */
[----:B------:R-:W-:Y:S02]  /*cbf0*/  ISETP.LT.AND P3, PT, R24, UR19, !P0 ;  /* 0x0000001318007c0c */ /* 0x000fe4000c761270 */
[CC--:B------:R-:W-:Y:S01]  /*cc00*/  IADD3 R6, P5, PT, R7.reuse, R2.reuse, RZ ;  /* 0x0000000207067210 */ /* 0x0c0fe20007fbe0ff */
[----:B------:R-:W2:Y:S03]  /*cc10*/  LDL.LU R24, [R1+0xd4] ;  /* 0x0000d40001187983 */ /* 0x000ea60000300800 */
[----:B------:R-:W-:Y:S01]  /*cc20*/  LEA.HI.X.SX32 R7, R7, R3, 0x1, P5 ;  /* 0x0000000307077211 */ /* 0x000fe200028f0eff */
[----:B------:R1:W-:Y:S01]  /*cc30*/  @P2 STG.E.U8 desc[UR26][R10.64], R15 ;  /* 0x0000000f0a002986 */ /* 0x0003e2000c10111a */
[----:B0-----:R-:W-:Y:S01]  /*cc40*/  PRMT R21, R16, 0x7773, RZ ;  /* 0x0000777310157816 */ /* 0x001fe200000000ff */
[----:B------:R-:W-:Y:S01]  /*cc50*/  IMAD R9, R0, 0x2, R13 ;  /* 0x0000000200097824 */ /* 0x000fe200078e020d */
[----:B------:R-:W-:-:S03]  /*cc60*/  IADD3 R4, P2, PT, R13, R2, RZ ;  /* 0x000000020d047210 */ /* 0x000fc60007f5e0ff */
[----:B------:R0:W-:Y:S01]  /*cc70*/  @P4 STG.E.U8 desc[UR26][R6.64], R21 ;  /* 0x0000001506004986 */ /* 0x0001e2000c10111a */
[-C--:B------:R-:W-:Y:S01]  /*cc80*/  LEA.HI.X.SX32 R5, R13, R3.reuse, 0x1, P2 ;  /* 0x000000030d057211 */ /* 0x080fe200010f0eff */
[----:B------:R-:W-:Y:S01]  /*cc90*/  IMAD R13, R0, 0x2, R9 ;  /* 0x00000002000d7824 */ /* 0x000fe200078e0209 */
[CC--:B------:R-:W-:Y:S02]  /*cca0*/  IADD3 R8, P4, PT, R9.reuse, R2.reuse, RZ ;  /* 0x0000000209087210 */ /* 0x0c0fe40007f9e0ff */
[----:B----4-:R-:W-:Y:S02]  /*ccb0*/  ISETP.LT.AND P5, PT, R22, UR19, !P0 ;  /* 0x0000001316007c0c */ /* 0x010fe4000c7a1270 */
[----:B------:R-:W4:Y:S01]  /*ccc0*/  LDL.LU R22, [R1+0xd0] ;  /* 0x0000d00001167983 */ /* 0x000f220000300800 */
[-C--:B------:R-:W-:Y:S02]  /*ccd0*/  LEA.HI.X.SX32 R9, R9, R3.reuse, 0x1, P4 ;  /* 0x0000000309097211 */ /* 0x080fe400020f0eff */
[C---:B-1----:R-:W-:Y:S01]  /*cce0*/  IADD3 R10, P4, PT, R13.reuse, R2, RZ ;  /* 0x000000020d0a7210 */ /* 0x042fe20007f9e0ff */
[----:B------:R-:W4:Y:S03]  /*ccf0*/  LDL.LU R14, [R1+0xcc] ;  /* 0x0000cc00010e7983 */ /* 0x000f260000300800 */
[----:B------:R-:W-:-:S02]  /*cd00*/  LEA.HI.X.SX32 R11, R13, R3, 0x1, P4 ;  /* 0x000000030d0b7211 */ /* 0x000fc400020f0eff */
[----:B---3--:R-:W-:Y:S02]  /*cd10*/  ISETP.LT.AND P4, PT, R20, UR19, !P0 ;  /* 0x0000001314007c0c */ /* 0x008fe4000c781270 */
[----:B------:R-:W3:Y:S01]  /*cd20*/  LDL.LU R20, [R1+0xc8] ;  /* 0x0000c80001147983 */ /* 0x000ee20000300800 */
[C---:B------:R-:W-:Y:S02]  /*cd30*/  PRMT R23, R17.reuse, 0x7770, RZ ;  /* 0x0000777011177816 */ /* 0x040fe400000000ff */
[----:B-----5:R-:W-:Y:S01]  /*cd40*/  ISETP.LT.AND P2, PT, R12, UR19, !P0 ;  /* 0x000000130c007c0c */ /* 0x020fe2000c741270 */
[C---:B--2---:R-:W-:Y:S01]  /*cd50*/  IMAD R12, R26.reuse, R0, RZ ;  /* 0x000000001a0c7224 */ /* 0x044fe200078e02ff */
[----:B------:R-:W-:Y:S01]  /*cd60*/  PRMT R15, R17, 0x7771, RZ ;  /* 0x00007771110f7816 */ /* 0x000fe200000000ff */
[----:B------:R1:W-:Y:S01]  /*cd70*/  @P1 STG.E.U8 desc[UR26][R4.64], R23 ;  /* 0x0000001704001986 */ /* 0x0003e2000c10111a */
[----:B------:R-:W-:-:S03]  /*cd80*/  ISETP.LT.AND P1, PT, R26, UR19, !P0 ;  /* 0x000000131a007c0c */ /* 0x000fc6000c721270 */
[----:B------:R2:W-:Y:S01]  /*cd90*/  @P6 STG.E.U8 desc[UR26][R8.64], R15 ;  /* 0x0000000f08006986 */ /* 0x0005e2000c10111a */
[-C--:B0-----:R-:W-:Y:S01]  /*cda0*/  IADD3 R6, P6, PT, R12, R2.reuse, RZ ;  /* 0x000000020c067210 */ /* 0x081fe20007fde0ff */
[----:B------:R-:W-:Y:S01]  /*cdb0*/  IMAD R13, R0, 0x4, R13 ;  /* 0x00000004000d7824 */ /* 0x000fe200078e020d */
[C---:B------:R-:W-:Y:S01]  /*cdc0*/  PRMT R21, R17.reuse, 0x7772, RZ ;  /* 0x0000777211157816 */ /* 0x040fe200000000ff */
[----:B------:R-:W5:Y:S01]  /*cdd0*/  LDL.LU R16, [R1+0xc4] ;  /* 0x0000c40001107983 */ /* 0x000f620000300800 */
[----:B------:R-:W-:Y:S02]  /*cde0*/  LEA.HI.X.SX32 R7, R12, R3, 0x1, P6 ;  /* 0x000000030c077211 */ /* 0x000fe400030f0eff */
[----:B------:R-:W-:Y:S01]  /*cdf0*/  PRMT R17, R17, 0x7773, RZ ;  /* 0x0000777311117816 */ /* 0x000fe200000000ff */
[----:B------:R-:W-:Y:S01]  /*ce00*/  @P3 STG.E.U8 desc[UR26][R10.64], R21 ;  /* 0x000000150a003986 */ /* 0x000fe2000c10111a */
[----:B------:R-:W-:Y:S01]  /*ce10*/  IADD3 R12, P6, PT, R13, R2, RZ ;  /* 0x000000020d0c7210 */ /* 0x000fe20007fde0ff */
[----:B-1----:R-:W-:-:S02]  /*ce20*/  IMAD R5, R0, 0x2, R13 ;  /* 0x0000000200057824 */ /* 0x002fc400078e020d */
[----:B------:R0:W-:Y:S01]  /*ce30*/  @P1 STG.E.U8 desc[UR26][R6.64], R17 ;  /* 0x0000001106001986 */ /* 0x0001e2000c10111a */
[----:B------:R-:W-:-:S03]  /*ce40*/  ISETP.LT.AND P1, PT, R24, UR19, !P0 ;  /* 0x0000001318007c0c */ /* 0x000fc6000c721270 */
[----:B------:R-:W5:Y:S01]  /*ce50*/  LDL.LU R24, [R1+0x8] ;  /* 0x0000080001187983 */ /* 0x000f620000300800 */
[-C--:B------:R-:W-:Y:S01]  /*ce60*/  LEA.HI.X.SX32 R13, R13, R3.reuse, 0x1, P6 ;  /* 0x000000030d0d7211 */ /* 0x080fe200030f0eff */
[----:B--2---:R-:W-:Y:S01]  /*ce70*/  IMAD R15, R0, 0x2, R5 ;  /* 0x00000002000f7824 */ /* 0x004fe200078e0205 */
[----:B------:R-:W-:Y:S01]  /*ce80*/  IADD3 R8, P6, PT, R5, R2, RZ ;  /* 0x0000000205087210 */ /* 0x000fe20007fde0ff */
[----:B------:R-:W2:Y:S01]  /*ce90*/  LDL.LU R26, [R1+0xc0] ;  /* 0x0000c000011a7983 */ /* 0x000ea20000300800 */
[----:B------:R-:W-:Y:S02]  /*cea0*/  PRMT R27, R18, 0x7770, RZ ;  /* 0x00007770121b7816 */ /* 0x000fe400000000ff */
[----:B------:R-:W-:Y:S01]  /*ceb0*/  ISETP.LT.AND P3, PT, R25, UR19, !P0 ;  /* 0x0000001319007c0c */ /* 0x000fe2000c761270 */
[----:B0-----:R-:W-:Y:S01]  /*cec0*/  IMAD R17, R0, 0x2, R15 ;  /* 0x0000000200117824 */ /* 0x001fe200078e020f */
[----:B------:R-:W-:Y:S01]  /*ced0*/  LEA.HI.X.SX32 R9, R5, R3, 0x1, P6 ;  /* 0x0000000305097211 */ /* 0x000fe200030f0eff */
[----:B------:R0:W-:Y:S01]  /*cee0*/  @P5 STG.E.U8 desc[UR26][R12.64], R27 ;  /* 0x0000001b0c005986 */ /* 0x0001e2000c10111a */
[----:B------:R-:W-:-:S02]  /*cef0*/  PRMT R25, R18, 0x7771, RZ ;  /* 0x0000777112197816 */ /* 0x000fc400000000ff */
[CC--:B------:R-:W-:Y:S01]  /*cf00*/  IADD3 R10, P5, PT, R15.reuse, R2.reuse, RZ ;  /* 0x000000020f0a7210 */ /* 0x0c0fe20007fbe0ff */
[----:B------:R-:W2:Y:S03]  /*cf10*/  LDL.LU R28, [R1+0xbc] ;  /* 0x0000bc00011c7983 */ /* 0x000ea60000300800 */
[----:B------:R-:W-:Y:S01]  /*cf20*/  LEA.HI.X.SX32 R11, R15, R3, 0x1, P5 ;  /* 0x000000030f0b7211 */ /* 0x000fe200028f0eff */
[----:B------:R1:W-:Y:S01]  /*cf30*/  @P2 STG.E.U8 desc[UR26][R8.64], R25 ;  /* 0x0000001908002986 */ /* 0x0003e2000c10111a */
[----:B----4-:R-:W-:Y:S02]  /*cf40*/  ISETP.LT.AND P2, PT, R14, UR19, !P0 ;  /* 0x000000130e007c0c */ /* 0x010fe4000c741270 */
[----:B------:R-:W-:Y:S01]  /*cf50*/  IADD3 R14, P5, PT, R17, R2, RZ ;  /* 0x00000002110e7210 */ /* 0x000fe20007fbe0ff */
[----:B------:R-:W4:Y:S01]  /*cf60*/  LDS.128 R4, [R238+0x800] ;  /* 0x00080000ee047984 */ /* 0x000f220000000c00 */
[----:B------:R-:W-:-:S02]  /*cf70*/  ISETP.LT.AND P6, PT, R22, UR19, !P0 ;  /* 0x0000001316007c0c */ /* 0x000fc4000c7c1270 */
[----:B------:R-:W-:Y:S01]  /*cf80*/  LEA.HI.X.SX32 R15, R17, R3, 0x1, P5 ;  /* 0x00000003110f7211 */ /* 0x000fe200028f0eff */
[----:B------:R-:W4:Y:S01]  /*cf90*/  LDL.LU R22, [R1+0xb8] ;  /* 0x0000b80001167983 */ /* 0x000f220000300800 */
[----:B---3--:R-:W-:-:S03]  /*cfa0*/  ISETP.LT.AND P5, PT, R20, UR19, !P0 ;  /* 0x0000001314007c0c */ /* 0x008fc6000c7a1270 */
[----:B------:R-:W3:Y:S01]  /*cfb0*/  LDL.LU R20, [R1+0xb4] ;  /* 0x0000b40001147983 */ /* 0x000ee20000300800 */
[----:B------:R-:W-:Y:S01]  /*cfc0*/  PRMT R23, R18, 0x7772, RZ ;  /* 0x0000777212177816 */ /* 0x000fe200000000ff */
[----:B------:R-:W-:Y:S01]  /*cfd0*/  IMAD R21, R0, 0x2, R17 ;  /* 0x0000000200157824 */ /* 0x000fe200078e0211 */
[----:B0-----:R-:W-:-:S03]  /*cfe0*/  PRMT R27, R18, 0x7773, RZ ;  /* 0x00007773121b7816 */ /* 0x001fc600000000ff */
[----:B------:R0:W-:Y:S01]  /*cff0*/  @P4 STG.E.U8 desc[UR26][R10.64], R23 ;  /* 0x000000170a004986 */ /* 0x0001e2000c10111a */
[-C--:B-1----:R-:W-:Y:S01]  /*d000*/  IADD3 R8, P4, PT, R21, R2.reuse, RZ ;  /* 0x0000000215087210 */ /* 0x082fe20007f9e0ff */
[C---:B------:R-:W-:Y:S01]  /*d010*/  IMAD R13, R0.reuse, 0x2, R21 ;  /* 0x00000002000d7824 */ /* 0x040fe200078e0215 */
[----:B------:R-:W-:Y:S01]  /*d020*/  PRMT R25, R19, 0x7770, RZ ;  /* 0x0000777013197816 */ /* 0x000fe200000000ff */
[----:B------:R1:W-:Y:S01]  /*d030*/  @P3 STG.E.U8 desc[UR26][R14.64], R27 ;  /* 0x0000001b0e003986 */ /* 0x0003e2000c10111a */
[-C--:B------:R-:W-:Y:S01]  /*d040*/  LEA.HI.X.SX32 R9, R21, R3.reuse, 0x1, P4 ;  /* 0x0000000315097211 */ /* 0x080fe200020f0eff */
[----:B------:R-:W-:Y:S01]  /*d050*/  IMAD R17, R0, 0x2, R13 ;  /* 0x0000000200117824 */ /* 0x000fe200078e020d */
[C---:B------:R-:W-:Y:S02]  /*d060*/  IADD3 R12, P3, PT, R13.reuse, R2, RZ ;  /* 0x000000020d0c7210 */ /* 0x040fe40007f7e0ff */
[----:B-----5:R-:W-:Y:S01]  /*d070*/  ISETP.LT.AND P4, PT, R16, UR19, !P0 ;  /* 0x0000001310007c0c */ /* 0x020fe2000c781270 */
[----:B------:R5:W-:Y:S01]  /*d080*/  @P1 STG.E.U8 desc[UR26][R8.64], R25 ;  /* 0x0000001908001986 */ /* 0x000be2000c10111a */
[----:B------:R-:W-:-:S02]  /*d090*/  LEA.HI.X.SX32 R13, R13, R3, 0x1, P3 ;  /* 0x000000030d0d7211 */ /* 0x000fc400018f0eff */
[----:B0-----:R-:W-:Y:S02]  /*d0a0*/  PRMT R23, R19, 0x7771, RZ ;  /* 0x0000777113177816 */ /* 0x001fe400000000ff */
[C---:B------:R-:W-:Y:S01]  /*d0b0*/  IADD3 R10, P1, PT, R17.reuse, R2, RZ ;  /* 0x00000002110a7210 */ /* 0x040fe20007f3e0ff */
[----:B------:R-:W-:Y:S02]  /*d0c0*/  IMAD R16, R24, R0, RZ ;  /* 0x0000000018107224 */ /* 0x000fe400078e02ff */
[----:B------:R4:W-:Y:S01]  /*d0d0*/  @P6 STG.E.U8 desc[UR26][R12.64], R23 ;  /* 0x000000170c006986 */ /* 0x0009e2000c10111a */
[----:B------:R-:W-:Y:S01]  /*d0e0*/  LEA.HI.X.SX32 R11, R17, R3, 0x1, P1 ;  /* 0x00000003110b7211 */ /* 0x000fe200008f0eff */
[----:B------:R-:W-:Y:S01]  /*d0f0*/  IMAD R17, R0, 0x4, R17 ;  /* 0x0000000400117824 */ /* 0x000fe200078e0211 */
[----:B------:R-:W-:Y:S02]  /*d100*/  ISETP.LT.AND P3, PT, R24, UR19, !P0 ;  /* 0x0000001318007c0c */ /* 0x000fe4000c761270 */
[----:B-1----:R-:W-:Y:S01]  /*d110*/  IADD3 R14, P6, PT, R16, R2, RZ ;  /* 0x00000002100e7210 */ /* 0x002fe20007fde0ff */
[----:B------:R-:W3:Y:S01]  /*d120*/  LDL.LU R24, [R1+0xb0] ;  /* 0x0000b00001187983 */ /* 0x000ee20000300800 */
[----:B--2---:R-:W-:-:S02]  /*d130*/  ISETP.LT.AND P1, PT, R26, UR19, !P0 ;  /* 0x000000131a007c0c */ /* 0x004fc4000c721270 */
[----:B------:R-:W-:Y:S01]  /*d140*/  LEA.HI.X.SX32 R15, R16, R3, 0x1, P6 ;  /* 0x00000003100f7211 */ /* 0x000fe200030f0eff */
[----:B------:R-:W2:Y:S01]  /*d150*/  LDL.LU R26, [R1+0xac] ;  /* 0x0000ac00011a7983 */ /* 0x000ea20000300800 */
[----:B-----5:R-:W-:-:S03]  /*d160*/  IADD3 R8, P6, PT, R17, R2, RZ ;  /* 0x0000000211087210 */ /* 0x020fc60007fde0ff */
[----:B------:R-:W5:Y:S01]  /*d170*/  LDL.LU R18, [R1+0xa8] ;  /* 0x0000a80001127983 */ /* 0x000f620000300800 */
[C---:B------:R-:W-:Y:S02]  /*d180*/  PRMT R21, R19.reuse, 0x7772, RZ ;  /* 0x0000777213157816 */ /* 0x040fe400000000ff */
[----:B------:R-:W-:Y:S02]  /*d190*/  PRMT R19, R19, 0x7773, RZ ;  /* 0x0000777313137816 */ /* 0x000fe400000000ff */
[----:B------:R-:W-:Y:S02]  /*d1a0*/  LEA.HI.X.SX32 R9, R17, R3, 0x1, P6 ;  /* 0x0000000311097211 */ /* 0x000fe400030f0eff */
[----:B----4-:R-:W-:Y:S01]  /*d1b0*/  PRMT R23, R4, 0x7770, RZ ;  /* 0x0000777004177816 */ /* 0x010fe200000000ff */
[----:B------:R0:W-:Y:S04]  /*d1c0*/  @P2 STG.E.U8 desc[UR26][R10.64], R21 ;  /* 0x000000150a002986 */ /* 0x0001e8000c10111a */
[----:B------:R-:W-:Y:S01]  /*d1d0*/  @P3 STG.E.U8 desc[UR26][R14.64], R19 ;  /* 0x000000130e003986 */ /* 0x000fe2000c10111a */
[----:B------:R-:W-:-:S03]  /*d1e0*/  ISETP.LT.AND P3, PT, R22, UR19, !P0 ;  /* 0x0000001316007c0c */ /* 0x000fc6000c761270 */
[----:B------:R1:W-:Y:S04]  /*d1f0*/  @P5 STG.E.U8 desc[UR26][R8.64], R23 ;  /* 0x0000001708005986 */ /* 0x0003e8000c10111a */
[----:B------:R-:W4:Y:S01]  /*d200*/  LDL.LU R22, [R1+0x4] ;  /* 0x0000040001167983 */ /* 0x000f220000300800 */
[----:B---3--:R-:W-:-:S03]  /*d210*/  ISETP.LT.AND P5, PT, R20, UR19, !P0 ;  /* 0x0000001314007c0c */ /* 0x008fc6000c7a1270 */
[----:B------:R-:W3:Y:S01]  /*d220*/  LDL.LU R20, [R1+0xa4] ;  /* 0x0000a40001147983 */ /* 0x000ee20000300800 */
[----:B------:R-:W-:-:S04]  /*d230*/  IMAD R13, R0, 0x2, R17 ;  /* 0x00000002000d7824 */ /* 0x000fc800078e0211 */
[----:B0-----:R-:W-:Y:S01]  /*d240*/  IMAD R11, R0, 0x2, R13 ;  /* 0x00000002000b7824 */ /* 0x001fe200078e020d */
[CC--:B------:R-:W-:Y:S02]  /*d250*/  IADD3 R12, P6, PT, R13.reuse, R2.reuse, RZ ;  /* 0x000000020d0c7210 */ /* 0x0c0fe40007fde0ff */
[----:B------:R-:W-:Y:S01]  /*d260*/  ISETP.LT.AND P2, PT, R28, UR19, !P0 ;  /* 0x000000131c007c0c */ /* 0x000fe2000c741270 */
[C---:B------:R-:W-:Y:S01]  /*d270*/  IMAD R17, R0.reuse, 0x2, R11 ;  /* 0x0000000200117824 */ /* 0x040fe200078e020b */
[-C--:B------:R-:W-:Y:S02]  /*d280*/  LEA.HI.X.SX32 R13, R13, R3.reuse, 0x1, P6 ;  /* 0x000000030d0d7211 */ /* 0x080fe400030f0eff */
[C---:B------:R-:W-:Y:S01]  /*d290*/  IADD3 R10, P6, PT, R11.reuse, R2, RZ ;  /* 0x000000020b0a7210 */ /* 0x040fe20007fde0ff */
[----:B-1----:R-:W-:Y:S01]  /*d2a0*/  IMAD R9, R0, 0x2, R17 ;  /* 0x0000000200097824 */ /* 0x002fe200078e0211 */
[----:B------:R-:W-:Y:S02]  /*d2b0*/  PRMT R25, R4, 0x7771, RZ ;  /* 0x0000777104197816 */ /* 0x000fe400000000ff */
[----:B------:R-:W-:-:S02]  /*d2c0*/  LEA.HI.X.SX32 R11, R11, R3, 0x1, P6 ;  /* 0x000000030b0b7211 */ /* 0x000fc400030f0eff */
[CC--:B------:R-:W-:Y:S02]  /*d2d0*/  IADD3 R14, P6, PT, R17.reuse, R2.reuse, RZ ;  /* 0x00000002110e7210 */ /* 0x0c0fe40007fde0ff */
[C---:B------:R-:W-:Y:S01]  /*d2e0*/  PRMT R23, R4.reuse, 0x7772, RZ ;  /* 0x0000777204177816 */ /* 0x040fe200000000ff */
[----:B------:R0:W-:Y:S01]  /*d2f0*/  @P4 STG.E.U8 desc[UR26][R12.64], R25 ;  /* 0x000000190c004986 */ /* 0x0001e2000c10111a */
[----:B------:R-:W-:Y:S02]  /*d300*/  LEA.HI.X.SX32 R15, R17, R3, 0x1, P6 ;  /* 0x00000003110f7211 */ /* 0x000fe400030f0eff */
[----:B------:R-:W-:Y:S02]  /*d310*/  PRMT R21, R4, 0x7773, RZ ;  /* 0x0000777304157816 */ /* 0x000fe400000000ff */
[----:B------:R-:W-:Y:S01]  /*d320*/  IADD3 R8, P6, PT, R9, R2, RZ ;  /* 0x0000000209087210 */ /* 0x000fe20007fde0ff */
[----:B------:R1:W-:Y:S01]  /*d330*/  @P1 STG.E.U8 desc[UR26][R10.64], R23 ;  /* 0x000000170a001986 */ /* 0x0003e2000c10111a */
[----:B------:R-:W-:-:S03]  /*d340*/  ISETP.LT.AND P4, PT, R24, UR19, !P0 ;  /* 0x0000001318007c0c */ /* 0x000fc6000c781270 */
[----:B------:R-:W2:Y:S01]  /*d350*/  LDL.LU R24, [R1+0xa0] ;  /* 0x0000a00001187983 */ /* 0x000ea20000300800 */
[----:B0-----:R-:W-:Y:S01]  /*d360*/  IMAD R13, R0, 0x2, R9 ;  /* 0x00000002000d7824 */ /* 0x001fe200078e0209 */
[----:B------:R-:W-:Y:S02]  /*d370*/  LEA.HI.X.SX32 R9, R9, R3, 0x1, P6 ;  /* 0x0000000309097211 */ /* 0x000fe400030f0eff */
[----:B------:R0:W-:Y:S01]  /*d380*/  @P2 STG.E.U8 desc[UR26][R14.64], R21 ;  /* 0x000000150e002986 */ /* 0x0001e2000c10111a */
[----:B-----5:R-:W-:-:S03]  /*d390*/  ISETP.LT.AND P2, PT, R18, UR19, !P0 ;  /* 0x0000001312007c0c */ /* 0x020fc6000c741270 */
[----:B------:R-:W5:Y:S01]  /*d3a0*/  LDL.LU R16, [R1+0x9c] ;  /* 0x00009c0001107983 */ /* 0x000f620000300800 */
[----:B------:R-:W-:-:S03]  /*d3b0*/  IADD3 R12, P6, PT, R13, R2, RZ ;  /* 0x000000020d0c7210 */ /* 0x000fc60007fde0ff */
[----:B------:R-:W5:Y:S01]  /*d3c0*/  LDL.LU R18, [R1] ;  /* 0x0000000001127983 */ /* 0x000f620000300800 */
[----:B------:R-:W-:Y:S01]  /*d3d0*/  PRMT R19, R5, 0x7770, RZ ;  /* 0x0000777005137816 */ /* 0x000fe200000000ff */
[----:B------:R-:W-:Y:S01]  /*d3e0*/  IMAD R17, R0, 0x2, R13 ;  /* 0x0000000200117824 */ /* 0x000fe200078e020d */
[----:B------:R-:W-:Y:S02]  /*d3f0*/  LEA.HI.X.SX32 R13, R13, R3, 0x1, P6 ;  /* 0x000000030d0d7211 */ /* 0x000fe400030f0eff */
[----:B-1----:R-:W-:Y:S01]  /*d400*/  PRMT R23, R5, 0x7771, RZ ;  /* 0x0000777105177816 */ /* 0x002fe200000000ff */
[----:B------:R1:W-:Y:S04]  /*d410*/  @P3 STG.E.U8 desc[UR26][R8.64], R19 ;  /* 0x0000001308003986 */ /* 0x0003e8000c10111a */
[----:B------:R-:W-:Y:S01]  /*d420*/  @P5 STG.E.U8 desc[UR26][R12.64], R23 ;  /* 0x000000170c005986 */ /* 0x000fe2000c10111a */
[C---:B----4-:R-:W-:Y:S01]  /*d430*/  ISETP.LT.AND P3, PT, R22.reuse, UR19, !P0 ;  /* 0x0000001316007c0c */ /* 0x050fe2000c761270 */
[----:B------:R-:W-:-:S02]  /*d440*/  IMAD R4, R22, R0, RZ ;  /* 0x0000000016047224 */ /* 0x000fc400078e02ff */
[----:B------:R-:W4:Y:S01]  /*d450*/  LDL.LU R22, [R1+0x98] ;  /* 0x0000980001167983 */ /* 0x000f220000300800 */
[----:B---3--:R-:W-:-:S03]  /*d460*/  ISETP.LT.AND P5, PT, R20, UR19, !P0 ;  /* 0x0000001314007c0c */ /* 0x008fc6000c7a1270 */
[----:B------:R-:W3:Y:S01]  /*d470*/  LDL.LU R20, [R1+0x94] ;  /* 0x0000940001147983 */ /* 0x000ee20000300800 */
[----:B------:R-:W-:-:S04]  /*d480*/  IADD3 R10, P6, PT, R17, R2, RZ ;  /* 0x00000002110a7210 */ /* 0x000fc80007fde0ff */
[-C--:B------:R-:W-:Y:S01]  /*d490*/  LEA.HI.X.SX32 R11, R17, R3.reuse, 0x1, P6 ;  /* 0x00000003110b7211 */ /* 0x080fe200030f0eff */
[----:B------:R-:W-:Y:S01]  /*d4a0*/  IMAD R17, R0, 0x4, R17 ;  /* 0x0000000400117824 */ /* 0x000fe200078e0211 */
[----:B0-----:R-:W-:Y:S02]  /*d4b0*/  PRMT R21, R5, 0x7772, RZ ;  /* 0x0000777205157816 */ /* 0x001fe400000000ff */
[-C--:B------:R-:W-:Y:S01]  /*d4c0*/  IADD3 R14, P6, PT, R4, R2.reuse, RZ ;  /* 0x00000002040e7210 */ /* 0x080fe20007fde0ff */
[----:B-1----:R-:W-:Y:S01]  /*d4d0*/  IMAD R9, R0, 0x2, R17 ;  /* 0x0000000200097824 */ /* 0x002fe200078e0211 */
[----:B--2---:R-:W-:Y:S01]  /*d4e0*/  ISETP.LT.AND P1, PT, R26, UR19, !P0 ;  /* 0x000000131a007c0c */ /* 0x004fe2000c721270 */
[----:B------:R0:W-:Y:S01]  /*d4f0*/  @P4 STG.E.U8 desc[UR26][R10.64], R21 ;  /* 0x000000150a004986 */ /* 0x0001e2000c10111a */
[----:B------:R-:W-:Y:S02]  /*d500*/  LEA.HI.X.SX32 R15, R4, R3, 0x1, P6 ;  /* 0x00000003040f7211 */ /* 0x000fe400030f0eff */
[----:B------:R-:W-:-:S02]  /*d510*/  IADD3 R4, P6, PT, R17, R2, RZ ;  /* 0x0000000211047210 */ /* 0x000fc40007fde0ff */
[----:B------:R-:W-:Y:S02]  /*d520*/  PRMT R19, R5, 0x7773, RZ ;  /* 0x0000777305137816 */ /* 0x000fe400000000ff */
[----:B------:R-:W-:Y:S01]  /*d530*/  LEA.HI.X.SX32 R5, R17, R3, 0x1, P6 ;  /* 0x0000000311057211 */ /* 0x000fe200030f0eff */
[----:B0-----:R-:W-:Y:S01]  /*d540*/  IMAD R11, R0, 0x2, R9 ;  /* 0x00000002000b7824 */ /* 0x001fe200078e0209 */
[----:B------:R-:W-:-:S03]  /*d550*/  PRMT R23, R6, 0x7770, RZ ;  /* 0x0000777006177816 */ /* 0x000fc600000000ff */
[C---:B------:R-:W-:Y:S01]  /*d560*/  IMAD R13, R0.reuse, 0x2, R11 ;  /* 0x00000002000d7824 */ /* 0x040fe200078e020b */
[----:B------:R0:W-:Y:S01]  /*d570*/  @P3 STG.E.U8 desc[UR26][R14.64], R19 ;  /* 0x000000130e003986 */ /* 0x0001e2000c10111a */
[-C--:B------:R-:W-:Y:S02]  /*d580*/  IADD3 R8, P6, PT, R9, R2.reuse, RZ ;  /* 0x0000000209087210 */ /* 0x080fe40007fde0ff */
[----:B------:R-:W-:Y:S01]  /*d590*/  IMAD R17, R0, 0x2, R13 ;  /* 0x0000000200117824 */ /* 0x000fe200078e020d */
[----:B------:R-:W-:Y:S01]  /*d5a0*/  @P1 STG.E.U8 desc[UR26][R4.64], R23 ;  /* 0x0000001704001986 */ /* 0x000fe2000c10111a */
[----:B------:R-:W-:Y:S02]  /*d5b0*/  IADD3 R10, P1, PT, R11, R2, RZ ;  /* 0x000000020b0a7210 */ /* 0x000fe40007f3e0ff */
[-C--:B------:R-:W-:Y:S02]  /*d5c0*/  LEA.HI.X.SX32 R9, R9, R3.reuse, 0x1, P6 ;  /* 0x0000000309097211 */ /* 0x080fe400030f0eff */
[----:B-----5:R-:W-:Y:S01]  /*d5d0*/  ISETP.LT.AND P3, PT, R16, UR19, !P0 ;  /* 0x0000001310007c0c */ /* 0x020fe2000c761270 */
[----:B0-----:R-:W-:Y:S01]  /*d5e0*/  IMAD R19, R0, 0x2, R17 ;  /* 0x0000000200137824 */ /* 0x001fe200078e0211 */
[----:B------:R-:W-:Y:S01]  /*d5f0*/  PRMT R21, R6, 0x7771, RZ ;  /* 0x0000777106157816 */ /* 0x000fe200000000ff */
[----:B------:R-:W-:Y:S01]  /*d600*/  IMAD R16, R18, R0, RZ ;  /* 0x0000000012107224 */ /* 0x000fe200078e02ff */
[----:B------:R-:W-:Y:S01]  /*d610*/  LEA.HI.X.SX32 R11, R11, R3, 0x1, P1 ;  /* 0x000000030b0b7211 */ /* 0x000fe200008f0eff */
[----:B------:R-:W-:Y:S01]  /*d620*/  IMAD R0, R0, 0x2, R19 ;  /* 0x0000000200007824 */ /* 0x000fe200078e0213 */
[-C--:B------:R-:W-:Y:S01]  /*d630*/  IADD3 R14, P1, PT, R17, R2.reuse, RZ ;  /* 0x00000002110e7210 */ /* 0x080fe20007f3e0ff */
[----:B------:R0:W-:Y:S01]  /*d640*/  @P2 STG.E.U8 desc[UR26][R8.64], R21 ;  /* 0x0000001508002986 */ /* 0x0001e2000c10111a */
[----:B------:R-:W-:-:S02]  /*d650*/  IADD3 R12, P2, PT, R13, R2, RZ ;  /* 0x000000020d0c7210 */ /* 0x000fc40007f5e0ff */
[-C--:B------:R-:W-:Y:S02]  /*d660*/  LEA.HI.X.SX32 R15, R17, R3.reuse, 0x1, P1 ;  /* 0x00000003110f7211 */ /* 0x080fe400008f0eff */
[----:B------:R-:W-:Y:S02]  /*d670*/  ISETP.LT.AND P4, PT, R24, UR19, !P0 ;  /* 0x0000001318007c0c */ /* 0x000fe4000c781270 */
[-C--:B------:R-:W-:Y:S02]  /*d680*/  LEA.HI.X.SX32 R13, R13, R3.reuse, 0x1, P2 ;  /* 0x000000030d0d7211 */ /* 0x080fe400010f0eff */
[----:B0-----:R-:W-:Y:S02]  /*d690*/  IADD3 R8, P1, PT, R0, R2, RZ ;  /* 0x0000000200087210 */ /* 0x001fe40007f3e0ff */
[----:B----4-:R-:W-:Y:S02]  /*d6a0*/  ISETP.LT.AND P2, PT, R22, UR19, !P0 ;  /* 0x0000001316007c0c */ /* 0x010fe4000c741270 */
[----:B------:R-:W-:-:S02]  /*d6b0*/  LEA.HI.X.SX32 R9, R0, R3, 0x1, P1 ;  /* 0x0000000300097211 */ /* 0x000fc400008f0eff */
[CC--:B------:R-:W-:Y:S02]  /*d6c0*/  IADD3 R4, P6, PT, R19.reuse, R2.reuse, RZ ;  /* 0x0000000213047210 */ /* 0x0c0fe40007fde0ff */
[----:B------:R-:W-:Y:S02]  /*d6d0*/  PRMT R25, R6, 0x7772, RZ ;  /* 0x0000777206197816 */ /* 0x000fe400000000ff */
[----:B------:R-:W-:Y:S02]  /*d6e0*/  LEA.HI.X.SX32 R5, R19, R3, 0x1, P6 ;  /* 0x0000000313057211 */ /* 0x000fe400030f0eff */
[----:B------:R-:W-:Y:S02]  /*d6f0*/  IADD3 R2, P6, PT, R16, R2, RZ ;  /* 0x0000000210027210 */ /* 0x000fe40007fde0ff */
[----:B------:R-:W-:Y:S02]  /*d700*/  PRMT R23, R6, 0x7773, RZ ;  /* 0x0000777306177816 */ /* 0x000fe400000000ff */
[----:B------:R-:W-:-:S02]  /*d710*/  PRMT R17, R7, 0x7773, RZ ;  /* 0x0000777307117816 */ /* 0x000fc400000000ff */
[C---:B------:R-:W-:Y:S02]  /*d720*/  PRMT R19, R7.reuse, 0x7772, RZ ;  /* 0x0000777207137816 */ /* 0x040fe400000000ff */
[C---:B------:R-:W-:Y:S02]  /*d730*/  PRMT R21, R7.reuse, 0x7771, RZ ;  /* 0x0000777107157816 */ /* 0x040fe400000000ff */
[----:B------:R-:W-:Y:S01]  /*d740*/  PRMT R7, R7, 0x7770, RZ ;  /* 0x0000777007077816 */ /* 0x000fe200000000ff */
[----:B------:R0:W-:Y:S01]  /*d750*/  @P5 STG.E.U8 desc[UR26][R10.64], R25 ;  /* 0x000000190a005986 */ /* 0x0001e2000c10111a */
[----:B------:R-:W-:-:S03]  /*d760*/  LEA.HI.X.SX32 R3, R16, R3, 0x1, P6 ;  /* 0x0000000310037211 */ /* 0x000fc600030f0eff */
[----:B------:R0:W-:Y:S04]  /*d770*/  @P4 STG.E.U8 desc[UR26][R12.64], R23 ;  /* 0x000000170c004986 */ /* 0x0001e8000c10111a */
[----:B------:R0:W-:Y:S04]  /*d780*/  @P3 STG.E.U8 desc[UR26][R14.64], R7 ;  /* 0x000000070e003986 */ /* 0x0001e8000c10111a */
[----:B------:R0:W-:Y:S01]  /*d790*/  @P2 STG.E.U8 desc[UR26][R4.64], R21 ;  /* 0x0000001504002986 */ /* 0x0001e2000c10111a */
[----:B---3--:R-:W-:Y:S02]  /*d7a0*/  ISETP.LT.AND P1, PT, R20, UR19, !P0 ;  /* 0x0000001314007c0c */ /* 0x008fe4000c721270 */
[----:B------:R-:W-:-:S11]  /*d7b0*/  ISETP.LT.AND P0, PT, R18, UR19, !P0 ;  /* 0x0000001312007c0c */ /* 0x000fd6000c701270 */
[----:B------:R0:W-:Y:S04]  /*d7c0*/  @P1 STG.E.U8 desc[UR26][R8.64], R19 ;  /* 0x0000001308001986 */ /* 0x0001e8000c10111a */
[----:B------:R0:W-:Y:S01]  /*d7d0*/  @P0 STG.E.U8 desc[UR26][R2.64], R17 ;  /* 0x0000001102000986 */ /* 0x0001e2000c10111a */
[----:B------:R-:W-:Y:S06]  /*d7e0*/  BAR.SYNC.DEFER_BLOCKING 0x0 ;  /* 0x0000000000007b1d */ /* 0x000fec0000010000 */
[----:B------:R-:W-:Y:S05]  /*d7f0*/  BRA.U UP0, `(.L_x_13) ;  /* 0x0000000100a07547 */ /* 0x000fea000b800000 */
[----:B------:R-:W1:Y:S01]  /*d800*/  S2UR UR5, SR_CgaCtaId ;  /* 0x00000000000579c3 */ /* 0x000e620000008800 */
[----:B------:R-:W-:Y:S01]  /*d810*/  NOP ;  /* 0x0000000000007918 */ /* 0x000fe20000000000 */
[----:B------:R-:W-:Y:S01]  /*d820*/  UMOV UR4, 0x50 ;  /* 0x0000005000047882 */ /* 0x000fe20000000000 */
[----:B------:R-:W-:Y:S02]  /*d830*/  IMAD.U32 R0, RZ, RZ, UR12 ;  /* 0x0000000cff007e24 */ /* 0x000fe4000f8e00ff */
[----:B0-----:R-:W-:Y:S02]  /*d840*/  IMAD.MOV.U32 R3, RZ, RZ, 0xf ;  /* 0x0000000fff037424 */ /* 0x001fe400078e00ff */
[----:B------:R-:W-:Y:S01]  /*d850*/  IMAD.MOV.U32 R7, RZ, RZ, 0x1 ;  /* 0x00000001ff077424 */ /* 0x000fe200078e00ff */
[----:B------:R-:W-:-:S04]  /*d860*/  LOP3.LUT R0, R0, 0xffff, RZ, 0xc0, !PT ;  /* 0x0000ffff00007812 */ /* 0x000fc800078ec0ff */
[----:B------:R-:W-:-:S05]  /*d870*/  SHF.R.U32.HI R0, RZ, 0x5, R0 ;  /* 0x00000005ff007819 */ /* 0x000fca0000011600 */
[----:B------:R-:W-:Y:S01]  /*d880*/  VIADD R2, R0, 0x10 ;  /* 0x0000001000027836 */ /* 0x000fe20000000000 */
[----:B------:R-:W-:Y:S01]  /*d890*/  SHF.L.U32 R0, R3, R0, RZ ;  /* 0x0000000003007219 */ /* 0x000fe200000006ff */
[----:B-1----:R-:W-:-:S03]  /*d8a0*/  ULEA UR6, UR5, UR4, 0x18 ;  /* 0x0000000405067291 */ /* 0x002fc6000f8ec0ff */
[----:B------:R-:W-:-:S04]  /*d8b0*/  SHF.L.U32 R3, R7, R2, RZ ;  /* 0x0000000207037219 */ /* 0x000fc800000006ff */
[----:B------:R-:W-:Y:S02]  /*d8c0*/  LOP3.LUT R0, R3, R0, RZ, 0xfc, !PT ;  /* 0x0000000003007212 */ /* 0x000fe400078efcff */
[----:B------:R-:W0:Y:S02]  /*d8d0*/  LDS R5, [UR6] ;  /* 0x00000006ff057984 */ /* 0x000e240008000800 */
[C---:B------:R-:W-:Y:S02]  /*d8e0*/  LOP3.LUT R2, R0.reuse, 0xffff, RZ, 0xc0, !PT ;  /* 0x0000ffff00027812 */ /* 0x040fe400078ec0ff */
[----:B0-----:R-:W-:-:S04]  /*d8f0*/  LOP3.LUT R3, R0, 0xffff, R5, 0x80, !PT ;  /* 0x0000ffff00037812 */ /* 0x001fc800078e8005 */
[----:B------:R-:W-:-:S13]  /*d900*/  ISETP.NE.AND P0, PT, R3, R2, PT ;  /* 0x000000020300720c */ /* 0x000fda0003f05270 */
[----:B------:R-:W-:Y:S05]  /*d910*/  @P0 BRA `(.L_x_14) ;  /* 0x0000000000500947 */ /* 0x000fea0003800000 */
[----:B------:R-:W-:Y:S02]  /*d920*/  SHF.R.U32.HI R5, RZ, 0x10, R5 ;  /* 0x00000010ff057819 */ /* 0x000fe40000011605 */
[----:B------:R-:W-:-:S04]  /*d930*/  SHF.R.U32.HI R2, RZ, 0x10, R0 ;  /* 0x00000010ff027819 */ /* 0x000fc80000011600 */
[----:B------:R-:W-:-:S04]  /*d940*/  LOP3.LUT R5, R5, R2, RZ, 0xc0, !PT ;  /* 0x0000000205057212 */ /* 0x000fc800078ec0ff */
[----:B------:R-:W-:-:S13]  /*d950*/  ISETP.NE.AND P0, PT, R5, R2, PT ;  /* 0x000000020500720c */ /* 0x000fda0003f05270 */
[----:B------:R-:W-:Y:S05]  /*d960*/  @P0 BRA `(.L_x_15) ;  /* 0x0000000000300947 */ /* 0x000fea0003800000 */
[----:B------:R-:W-:Y:S01]  /*d970*/  R2UR UR4, R0 ;  /* 0x00000000000472ca */ /* 0x000fe200000e0000 */
[----:B------:R-:W-:Y:S01]  /*d980*/  VOTEU.ANY UR5, UPT, PT ;  /* 0x0000000000057886 */ /* 0x000fe200038e0100 */
[----:B------:R-:W0:Y:S01]  /*d990*/  S2R R0, SR_LANEID ;  /* 0x0000000000007919 */ /* 0x000e220000000000 */
[----:B------:R-:W-:-:S10]  /*d9a0*/  UFLO.U32 UR5, UR5 ;  /* 0x00000005000572bd */ /* 0x000fd400080e0000 */
[----:B------:R-:W-:-:S06]  /*d9b0*/  ULOP3.LUT UR4, URZ, UR4, URZ, 0x33, !UPT ;  /* 0x00000004ff047292 */ /* 0x000fcc000f8e33ff */
[----:B------:R-:W-:-:S04]  /*d9c0*/  IMAD.U32 R2, RZ, RZ, UR4 ;  /* 0x00000004ff027e24 */ /* 0x000fc8000f8e00ff */
[----:B------:R-:W1:Y:S02]  /*d9d0*/  REDUX UR7, R2 ;  /* 0x00000000020773c4 */ /* 0x000e640000000000 */
[----:B------:R2:W-:Y:S01]  /*d9e0*/  UTCATOMSWS.AND URZ, UR4 ;  /* 0x0000000400ff79e3 */ /* 0x0005e20008000000 */
[----:B0-----:R-:W-:Y:S01]  /*d9f0*/  ISETP.EQ.U32.AND P0, PT, R0, UR5, PT ;  /* 0x0000000500007c0c */ /* 0x001fe2000bf02070 */
[----:B-1----:R-:W-:-:S12]  /*da00*/  IMAD.U32 R0, RZ, RZ, UR7 ;  /* 0x00000007ff007e24 */ /* 0x002fd8000f8e00ff */
[----:B------:R2:W-:Y:S01]  /*da10*/  @P0 ATOMS.AND RZ, [UR6], R0 ;  /* 0x00000000ffff098c */ /* 0x0005e2000a800006 */
[----:B------:R-:W-:Y:S05]  /*da20*/  BRA `(.L_x_13) ;  /* 0x0000000000147947 */ /* 0x000fea0003800000 */
.L_x_15:
[----:B------:R-:W-:-:S07]  /*da30*/  MOV R2, 0xda50 ;  /* 0x0000da5000027802 */ /* 0x000fce0000000f00 */
[----:B------:R-:W-:Y:S05]  /*da40*/  CALL.REL.NOINC `($__internal_0_$__cuda_sm10x_tcgen05_guardrail_trap_col_being_dealloced_not_returned_by_alloc) ;  /* 0x00000000002c7944 */ /* 0x000fea0003c00000 */
[----:B------:R-:W-:Y:S05]  /*da50*/  BRA `(.L_x_13) ;  /* 0x0000000000087947 */ /* 0x000fea0003800000 */
.L_x_14:
[----:B------:R-:W-:-:S07]  /*da60*/  MOV R2, 0xda80 ;  /* 0x0000da8000027802 */ /* 0x000fce0000000f00 */
[----:B------:R-:W-:Y:S05]  /*da70*/  CALL.REL.NOINC `($__internal_2_$__cuda_sm10x_tcgen05_guardrail_trap_unallocated_columns_being_dealloced) ;  /* 0x0000000000387944 */ /* 0x000fea0003c00000 */
.L_x_13:
[----:B------:R-:W-:Y:S01]  /*da80*/  NOP ;  /* 0x0000000000007918 */ /* 0x000fe20000000000 */
[----:B--2---:R-:W-:Y:S05]  /*da90*/  EXIT ;  /* 0x000000000000794d */ /* 0x004fea0003800000 */
.L_x_8:
[----:B------:R-:W0:Y:S02]  /*daa0*/  SYNCS.PHASECHK.TRANS64.TRYWAIT P1, [UR10], R126 ;  /* 0x0000007eff0075a7 */ /* 0x000e24000802110a */
[----:B0-----:R-:W-:Y:S05]  /*dab0*/  @!P1 BRA `(.L_x_8) ;  /* 0xfffffffc00f89947 */ /* 0x001fea000383ffff */
[----:B------:R-:W-:Y:S05]  /*dac0*/  BRA `(.L_x_16) ;  /* 0xffffffac00887947 */ /* 0x000fea000383ffff */
.L_x_12:
[----:B------:R-:W2:Y:S02]  /*dad0*/  SYNCS.PHASECHK.TRANS64.TRYWAIT P0, [UR10], R0 ;  /* 0x00000000ff0075a7 */ /* 0x000ea4000800110a */
[----:B--2---:R-:W-:Y:S05]  /*dae0*/  @!P0 BRA `(.L_x_12) ;  /* 0xfffffffc00f88947 */ /* 0x004fea000383ffff */
[----:B------:R-:W-:Y:S05]  /*daf0*/  BRA `(.L_x_11) ;  /* 0xffffffd000f07947 */ /* 0x000fea000383ffff */
        .weak           $__internal_0_$__cuda_sm10x_tcgen05_guardrail_trap_col_being_dealloced_not_returned_by_alloc
        .type           $__internal_0_$__cuda_sm10x_tcgen05_guardrail_trap_col_being_dealloced_not_returned_by_alloc,@function
        .size           $__internal_0_$__cuda_sm10x_tcgen05_guardrail_trap_col_being_dealloced_not_returned_by_alloc,($__internal_1_$__cuda_sm10x_tcgen05_guardrail_trap_phase_invalid_during_alloc - $__internal_0_$__cuda_sm10x_tcgen05_guardrail_trap_col_being_dealloced_not_returned_by_alloc)
$__internal_0_$__cuda_sm10x_tcgen05_guardrail_trap_col_being_dealloced_not_returned_by_alloc:
[----:B------:R-:W-:Y:S05]  /*db00*/  BPT.TRAP 0x1 ;  /* 0x000000040000795c */ /* 0x000fea0000300000 */
[----:B------:R-:W-:-:S04]  /*db10*/  IMAD.MOV.U32 R3, RZ, RZ, 0x0 ;  /* 0x00000000ff037424 */ /* 0x000fc800078e00ff */
[----:B------:R-:W-:Y:S05]  /*db20*/  RET.REL.NODEC R2 `(matmul_kernel) ;  /* 0xffffff2402347950 */ /* 0x000fea0003c3ffff */
        .weak           $__internal_1_$__cuda_sm10x_tcgen05_guardrail_trap_phase_invalid_during_alloc
        .type           $__internal_1_$__cuda_sm10x_tcgen05_guardrail_trap_phase_invalid_during_alloc,@function
        .size           $__internal_1_$__cuda_sm10x_tcgen05_guardrail_trap_phase_invalid_during_alloc,($__internal_2_$__cuda_sm10x_tcgen05_guardrail_trap_unallocated_columns_being_dealloced - $__internal_1_$__cuda_sm10x_tcgen05_guardrail_trap_phase_invalid_during_alloc)
$__internal_1_$__cuda_sm10x_tcgen05_guardrail_trap_phase_invalid_during_alloc:
[----:B------:R-:W-:Y:S05]  /*db30*/  BPT.TRAP 0x1 ;  /* 0x000000040000795c */ /* 0x000fea0000300000 */
[----:B------:R-:W-:-:S04]  /*db40*/  IMAD.MOV.U32 R3, RZ, RZ, 0x0 ;  /* 0x00000000ff037424 */ /* 0x000fc800078e00ff */
[----:B------:R-:W-:Y:S05]  /*db50*/  RET.REL.NODEC R2 `(matmul_kernel) ;  /* 0xffffff2402287950 */ /* 0x000fea0003c3ffff */
        .weak           $__internal_2_$__cuda_sm10x_tcgen05_guardrail_trap_unallocated_columns_being_dealloced
        .type           $__internal_2_$__cuda_sm10x_tcgen05_guardrail_trap_unallocated_columns_being_dealloced,@function
        .size           $__internal_2_$__cuda_sm10x_tcgen05_guardrail_trap_unallocated_columns_being_dealloced,(.L_x_20 - $__internal_2_$__cuda_sm10x_tcgen05_guardrail_trap_unallocated_columns_being_dealloced)
$__internal_2_$__cuda_sm10x_tcgen05_guardrail_trap_unallocated_columns_being_dealloced:
[----:B------:R-:W-:Y:S05]  /*db60*/  BPT.TRAP 0x1 ;  /* 0x000000040000795c */ /* 0x000fea0000300000 */
[----:B------:R-:W-:-:S04]  /*db70*/  IMAD.MOV.U32 R3, RZ, RZ, 0x0 ;  /* 0x00000000ff037424 */ /* 0x000fc800078e00ff */
[----:B------:R-:W-:Y:S05]  /*db80*/  RET.REL.NODEC R2 `(matmul_kernel) ;  /* 0xffffff24021c7950 */ /* 0x000fea0003c3ffff */
.L_x_17:
[----:B------:R-:W-:-:S00]  /*db90*/  BRA `(.L_x_17) ;  /* 0xfffffffc00fc7947 */ /* 0x000fc0000383ffff */
[----:B------:R-:W-:-:S00]  /*dba0*/  NOP ;  /* 0x0000000000007918 */ /* 0x000fc00000000000 */
        /* <DEDUP_REMOVED lines=13> */
.L_x_20:


//--------------------- .nv.shared.matmul_kernel  --------------------------
	.section	.nv.shared.matmul_kernel,"aw",@nobits
	.sectionflags	@""
	.align	16
	.zero		1024


//--------------------- .nv.shared.reserved.0     --------------------------
	.section	.nv.shared.reserved.0,"aw",@nobits
	.align	8
	.weak		__nv_reservedSMEM_offset_0_alias
	.size		__nv_reservedSMEM_offset_0_alias, 0, 64
	.other		__nv_reservedSMEM_offset_0_alias,@"STO_CUDA_RESERVED_SHARED STV_DEFAULT"
__nv_reservedSMEM_offset_0_alias:
	.zero		0
.nv.shared.reserved.0:
	.zero		64
	.weak		__nv_reservedSMEM_allocation_phase
	.type		__nv_reservedSMEM_allocation_phase,@object
	.size		__nv_reservedSMEM_allocation_phase,(.L_0 - __nv_reservedSMEM_allocation_phase)
__nv_reservedSMEM_allocation_phase:
	.zero		1
.L_0:
	.zero		7
	.weak		__nv_reservedSMEM_devtool_atexit_pc
	.type		__nv_reservedSMEM_devtool_atexit_pc,@object
	.size		__nv_reservedSMEM_devtool_atexit_pc,(__nv_reservedSMEM_allocation_mask - __nv_reservedSMEM_devtool_atexit_pc)
__nv_reservedSMEM_devtool_atexit_pc:
	.zero		8
	.weak		__nv_reservedSMEM_allocation_mask
	.type		__nv_reservedSMEM_allocation_mask,@object
	.size		__nv_reservedSMEM_allocation_mask,(.L_2 - __nv_reservedSMEM_allocation_mask)
__nv_reservedSMEM_allocation_mask:
	.zero		4
.L_2:


//--------------------- .nv.constant0.matmul_kernel --------------------------
	.section	.nv.constant0.matmul_kernel,"a",@progbits
	.sectionflags	@""
	.align	4
.nv.constant0.matmul_kernel:
	.zero		976


//--------------------- SYMBOLS --------------------------

	.type		.nv.reservedSmem.offset0,@object
	.size		.nv.reservedSmem.offset0,0x4
	.type		.nv.reservedSmem.cap,@object
	.size		.nv.reservedSmem.cap,0x4
